//
// Generated by NVIDIA NVVM Compiler
//
// Compiler Build ID: CL-36424714
// Cuda compilation tools, release 13.0, V13.0.88
// Based on NVVM 20.0.0
//

.version 9.0
.target sm_100
.address_size 64

	// .globl	_Z23compute_neighbours_cudaPKiS0_PimfS1_S1_S1_PKfmmmi
.global .align 1 .b8 _ZN34_INTERNAL_379fc0bb_4_k_cu_fc5bdaa44cuda3std3__45__cpo5beginE[1];
.global .align 1 .b8 _ZN34_INTERNAL_379fc0bb_4_k_cu_fc5bdaa44cuda3std3__45__cpo3endE[1];
.global .align 1 .b8 _ZN34_INTERNAL_379fc0bb_4_k_cu_fc5bdaa44cuda3std3__45__cpo6cbeginE[1];
.global .align 1 .b8 _ZN34_INTERNAL_379fc0bb_4_k_cu_fc5bdaa44cuda3std3__45__cpo4cendE[1];
.global .align 1 .b8 _ZN34_INTERNAL_379fc0bb_4_k_cu_fc5bdaa44cuda3std3__45__cpo6rbeginE[1];
.global .align 1 .b8 _ZN34_INTERNAL_379fc0bb_4_k_cu_fc5bdaa44cuda3std3__45__cpo4rendE[1];
.global .align 1 .b8 _ZN34_INTERNAL_379fc0bb_4_k_cu_fc5bdaa44cuda3std3__45__cpo7crbeginE[1];
.global .align 1 .b8 _ZN34_INTERNAL_379fc0bb_4_k_cu_fc5bdaa44cuda3std3__45__cpo5crendE[1];
.global .align 1 .b8 _ZN34_INTERNAL_379fc0bb_4_k_cu_fc5bdaa44cuda3std3__436_GLOBAL__N__379fc0bb_4_k_cu_fc5bdaa46ignoreE[1];
.global .align 1 .b8 _ZN34_INTERNAL_379fc0bb_4_k_cu_fc5bdaa44cuda3std3__419piecewise_constructE[1];
.global .align 1 .b8 _ZN34_INTERNAL_379fc0bb_4_k_cu_fc5bdaa44cuda3std3__48in_placeE[1];
.global .align 1 .b8 _ZN34_INTERNAL_379fc0bb_4_k_cu_fc5bdaa44cuda3std3__420unreachable_sentinelE[1];
.global .align 1 .b8 _ZN34_INTERNAL_379fc0bb_4_k_cu_fc5bdaa44cuda3std3__47nulloptE[1];
.global .align 1 .b8 _ZN34_INTERNAL_379fc0bb_4_k_cu_fc5bdaa44cuda3std3__48unexpectE[1];
.global .align 1 .b8 _ZN34_INTERNAL_379fc0bb_4_k_cu_fc5bdaa44cuda3std6ranges3__45__cpo4swapE[1];
.global .align 1 .b8 _ZN34_INTERNAL_379fc0bb_4_k_cu_fc5bdaa44cuda3std6ranges3__45__cpo9iter_moveE[1];
.global .align 1 .b8 _ZN34_INTERNAL_379fc0bb_4_k_cu_fc5bdaa44cuda3std6ranges3__45__cpo5beginE[1];
.global .align 1 .b8 _ZN34_INTERNAL_379fc0bb_4_k_cu_fc5bdaa44cuda3std6ranges3__45__cpo3endE[1];
.global .align 1 .b8 _ZN34_INTERNAL_379fc0bb_4_k_cu_fc5bdaa44cuda3std6ranges3__45__cpo6cbeginE[1];
.global .align 1 .b8 _ZN34_INTERNAL_379fc0bb_4_k_cu_fc5bdaa44cuda3std6ranges3__45__cpo4cendE[1];
.global .align 1 .b8 _ZN34_INTERNAL_379fc0bb_4_k_cu_fc5bdaa44cuda3std6ranges3__45__cpo7advanceE[1];
.global .align 1 .b8 _ZN34_INTERNAL_379fc0bb_4_k_cu_fc5bdaa44cuda3std6ranges3__45__cpo9iter_swapE[1];
.global .align 1 .b8 _ZN34_INTERNAL_379fc0bb_4_k_cu_fc5bdaa44cuda3std6ranges3__45__cpo4nextE[1];
.global .align 1 .b8 _ZN34_INTERNAL_379fc0bb_4_k_cu_fc5bdaa44cuda3std6ranges3__45__cpo4prevE[1];
.global .align 1 .b8 _ZN34_INTERNAL_379fc0bb_4_k_cu_fc5bdaa44cuda3std6ranges3__45__cpo4dataE[1];
.global .align 1 .b8 _ZN34_INTERNAL_379fc0bb_4_k_cu_fc5bdaa44cuda3std6ranges3__45__cpo5cdataE[1];
.global .align 1 .b8 _ZN34_INTERNAL_379fc0bb_4_k_cu_fc5bdaa44cuda3std6ranges3__45__cpo4sizeE[1];
.global .align 1 .b8 _ZN34_INTERNAL_379fc0bb_4_k_cu_fc5bdaa44cuda3std6ranges3__45__cpo5ssizeE[1];
.global .align 1 .b8 _ZN34_INTERNAL_379fc0bb_4_k_cu_fc5bdaa44cuda3std6ranges3__45__cpo8distanceE[1];
.global .align 1 .b8 _ZN34_INTERNAL_379fc0bb_4_k_cu_fc5bdaa46thrust24THRUST_300001_SM_1000_NS8cuda_cub3parE[1];
.global .align 1 .b8 _ZN34_INTERNAL_379fc0bb_4_k_cu_fc5bdaa46thrust24THRUST_300001_SM_1000_NS8cuda_cub10par_nosyncE[1];
.global .align 1 .b8 _ZN34_INTERNAL_379fc0bb_4_k_cu_fc5bdaa46thrust24THRUST_300001_SM_1000_NS6system6detail10sequential3seqE[1];
.global .align 1 .b8 _ZN34_INTERNAL_379fc0bb_4_k_cu_fc5bdaa46thrust24THRUST_300001_SM_1000_NS6system3cpp3parE[1];
.global .align 1 .b8 _ZN34_INTERNAL_379fc0bb_4_k_cu_fc5bdaa46thrust24THRUST_300001_SM_1000_NS12placeholders2_1E[1];
.global .align 1 .b8 _ZN34_INTERNAL_379fc0bb_4_k_cu_fc5bdaa46thrust24THRUST_300001_SM_1000_NS12placeholders2_2E[1];
.global .align 1 .b8 _ZN34_INTERNAL_379fc0bb_4_k_cu_fc5bdaa46thrust24THRUST_300001_SM_1000_NS12placeholders2_3E[1];
.global .align 1 .b8 _ZN34_INTERNAL_379fc0bb_4_k_cu_fc5bdaa46thrust24THRUST_300001_SM_1000_NS12placeholders2_4E[1];
.global .align 1 .b8 _ZN34_INTERNAL_379fc0bb_4_k_cu_fc5bdaa46thrust24THRUST_300001_SM_1000_NS12placeholders2_5E[1];
.global .align 1 .b8 _ZN34_INTERNAL_379fc0bb_4_k_cu_fc5bdaa46thrust24THRUST_300001_SM_1000_NS12placeholders2_6E[1];
.global .align 1 .b8 _ZN34_INTERNAL_379fc0bb_4_k_cu_fc5bdaa46thrust24THRUST_300001_SM_1000_NS12placeholders2_7E[1];
.global .align 1 .b8 _ZN34_INTERNAL_379fc0bb_4_k_cu_fc5bdaa46thrust24THRUST_300001_SM_1000_NS12placeholders2_8E[1];
.global .align 1 .b8 _ZN34_INTERNAL_379fc0bb_4_k_cu_fc5bdaa46thrust24THRUST_300001_SM_1000_NS12placeholders2_9E[1];
.global .align 1 .b8 _ZN34_INTERNAL_379fc0bb_4_k_cu_fc5bdaa46thrust24THRUST_300001_SM_1000_NS12placeholders3_10E[1];
.global .align 1 .b8 _ZN34_INTERNAL_379fc0bb_4_k_cu_fc5bdaa46thrust24THRUST_300001_SM_1000_NS3seqE[1];
.global .align 1 .b8 _ZN34_INTERNAL_379fc0bb_4_k_cu_fc5bdaa46thrust24THRUST_300001_SM_1000_NS6deviceE[1];

.visible .entry _Z23compute_neighbours_cudaPKiS0_PimfS1_S1_S1_PKfmmmi(
	.param .u64 .ptr .align 1 _Z23compute_neighbours_cudaPKiS0_PimfS1_S1_S1_PKfmmmi_param_0,
	.param .u64 .ptr .align 1 _Z23compute_neighbours_cudaPKiS0_PimfS1_S1_S1_PKfmmmi_param_1,
	.param .u64 .ptr .align 1 _Z23compute_neighbours_cudaPKiS0_PimfS1_S1_S1_PKfmmmi_param_2,
	.param .u64 _Z23compute_neighbours_cudaPKiS0_PimfS1_S1_S1_PKfmmmi_param_3,
	.param .f32 _Z23compute_neighbours_cudaPKiS0_PimfS1_S1_S1_PKfmmmi_param_4,
	.param .u64 .ptr .align 1 _Z23compute_neighbours_cudaPKiS0_PimfS1_S1_S1_PKfmmmi_param_5,
	.param .u64 .ptr .align 1 _Z23compute_neighbours_cudaPKiS0_PimfS1_S1_S1_PKfmmmi_param_6,
	.param .u64 .ptr .align 1 _Z23compute_neighbours_cudaPKiS0_PimfS1_S1_S1_PKfmmmi_param_7,
	.param .u64 .ptr .align 1 _Z23compute_neighbours_cudaPKiS0_PimfS1_S1_S1_PKfmmmi_param_8,
	.param .u64 _Z23compute_neighbours_cudaPKiS0_PimfS1_S1_S1_PKfmmmi_param_9,
	.param .u64 _Z23compute_neighbours_cudaPKiS0_PimfS1_S1_S1_PKfmmmi_param_10,
	.param .u64 _Z23compute_neighbours_cudaPKiS0_PimfS1_S1_S1_PKfmmmi_param_11,
	.param .u32 _Z23compute_neighbours_cudaPKiS0_PimfS1_S1_S1_PKfmmmi_param_12
)
{
	.reg .pred 	%p<65>;
	.reg .b32 	%r<174>;
	.reg .b32 	%f<83>;
	.reg .b64 	%rd<206>;

	ld.param.u64 	%rd55, [_Z23compute_neighbours_cudaPKiS0_PimfS1_S1_S1_PKfmmmi_param_0];
	ld.param.u64 	%rd61, [_Z23compute_neighbours_cudaPKiS0_PimfS1_S1_S1_PKfmmmi_param_1];
	ld.param.u64 	%rd62, [_Z23compute_neighbours_cudaPKiS0_PimfS1_S1_S1_PKfmmmi_param_2];
	ld.param.u64 	%rd56, [_Z23compute_neighbours_cudaPKiS0_PimfS1_S1_S1_PKfmmmi_param_3];
	ld.param.f32 	%f13, [_Z23compute_neighbours_cudaPKiS0_PimfS1_S1_S1_PKfmmmi_param_4];
	ld.param.u64 	%rd63, [_Z23compute_neighbours_cudaPKiS0_PimfS1_S1_S1_PKfmmmi_param_5];
	ld.param.u64 	%rd57, [_Z23compute_neighbours_cudaPKiS0_PimfS1_S1_S1_PKfmmmi_param_6];
	ld.param.u64 	%rd58, [_Z23compute_neighbours_cudaPKiS0_PimfS1_S1_S1_PKfmmmi_param_7];
	ld.param.u64 	%rd64, [_Z23compute_neighbours_cudaPKiS0_PimfS1_S1_S1_PKfmmmi_param_8];
	ld.param.u64 	%rd65, [_Z23compute_neighbours_cudaPKiS0_PimfS1_S1_S1_PKfmmmi_param_9];
	ld.param.u64 	%rd59, [_Z23compute_neighbours_cudaPKiS0_PimfS1_S1_S1_PKfmmmi_param_10];
	ld.param.u32 	%r55, [_Z23compute_neighbours_cudaPKiS0_PimfS1_S1_S1_PKfmmmi_param_12];
	cvta.to.global.u64 	%rd1, %rd64;
	cvta.to.global.u64 	%rd2, %rd61;
	cvta.to.global.u64 	%rd3, %rd63;
	cvta.to.global.u64 	%rd4, %rd62;
	mov.u32 	%r56, %tid.x;
	mov.u32 	%r57, %ctaid.x;
	mov.u32 	%r58, %ntid.x;
	mad.lo.s32 	%r59, %r57, %r58, %r56;
	cvt.u64.u32 	%rd5, %r59;
	mul.lo.s64 	%rd6, %rd56, %rd5;
	setp.le.u64 	%p1, %rd65, %rd5;
	@%p1 bra 	$L__BB0_110;
	cvta.to.global.u64 	%rd66, %rd57;
	cvta.to.global.u64 	%rd67, %rd58;
	cvta.to.global.u64 	%rd68, %rd55;
	shl.b64 	%rd69, %rd5, 2;
	add.s64 	%rd70, %rd68, %rd69;
	ld.global.u32 	%r1, [%rd70];
	add.s32 	%r60, %r55, %r1;
	add.s32 	%r61, %r60, 1;
	add.s64 	%rd7, %rd67, %rd69;
	st.global.u32 	[%rd7], %r61;
	setp.eq.s64 	%p2, %rd56, 0;
	add.s64 	%rd8, %rd66, %rd69;
	@%p2 bra 	$L__BB0_36;
	setp.ne.s64 	%p3, %rd59, 0;
	cvt.u32.u64 	%r62, %rd59;
	mul.lo.s32 	%r63, %r1, %r62;
	cvt.s64.s32 	%rd9, %r63;
	@%p3 bra 	$L__BB0_20;
	and.b64  	%rd195, %rd56, 3;
	setp.lt.u64 	%p14, %rd56, 4;
	mov.b64 	%rd196, 0;
	@%p14 bra 	$L__BB0_15;
	and.b64  	%rd196, %rd56, -4;
	add.s64 	%rd192, %rd2, 8;
	shl.b64 	%rd105, %rd6, 2;
	add.s64 	%rd106, %rd105, %rd3;
	add.s64 	%rd191, %rd106, 8;
	mov.u64 	%rd193, %rd196;
$L__BB0_5:
	setp.ltu.f32 	%p15, %f13, 0f00000000;
	@%p15 bra 	$L__BB0_14;
	ld.global.u32 	%r70, [%rd8];
	add.s32 	%r71, %r70, 1;
	st.global.u32 	[%rd8], %r71;
	ld.global.u32 	%r72, [%rd192+-8];
	st.global.u32 	[%rd191+-8], %r72;
	mul.wide.s32 	%rd107, %r72, 4;
	add.s64 	%rd108, %rd4, %rd107;
	ld.global.u32 	%r2, [%rd108];
	setp.gt.s32 	%p16, %r2, -1;
	@%p16 bra 	$L__BB0_8;
	ld.global.u32 	%r73, [%rd7];
	neg.s32 	%r74, %r2;
	min.s32 	%r75, %r73, %r74;
	st.global.u32 	[%rd7], %r75;
$L__BB0_8:
	ld.global.u32 	%r76, [%rd8];
	add.s32 	%r77, %r76, 1;
	st.global.u32 	[%rd8], %r77;
	ld.global.u32 	%r78, [%rd192+-4];
	st.global.u32 	[%rd191+-4], %r78;
	mul.wide.s32 	%rd109, %r78, 4;
	add.s64 	%rd110, %rd4, %rd109;
	ld.global.u32 	%r3, [%rd110];
	setp.gt.s32 	%p17, %r3, -1;
	@%p17 bra 	$L__BB0_10;
	ld.global.u32 	%r79, [%rd7];
	neg.s32 	%r80, %r3;
	min.s32 	%r81, %r79, %r80;
	st.global.u32 	[%rd7], %r81;
$L__BB0_10:
	ld.global.u32 	%r82, [%rd8];
	add.s32 	%r83, %r82, 1;
	st.global.u32 	[%rd8], %r83;
	ld.global.u32 	%r84, [%rd192];
	st.global.u32 	[%rd191], %r84;
	mul.wide.s32 	%rd111, %r84, 4;
	add.s64 	%rd112, %rd4, %rd111;
	ld.global.u32 	%r4, [%rd112];
	setp.gt.s32 	%p18, %r4, -1;
	@%p18 bra 	$L__BB0_12;
	ld.global.u32 	%r85, [%rd7];
	neg.s32 	%r86, %r4;
	min.s32 	%r87, %r85, %r86;
	st.global.u32 	[%rd7], %r87;
$L__BB0_12:
	ld.global.u32 	%r88, [%rd8];
	add.s32 	%r89, %r88, 1;
	st.global.u32 	[%rd8], %r89;
	ld.global.u32 	%r90, [%rd192+4];
	st.global.u32 	[%rd191+4], %r90;
	mul.wide.s32 	%rd113, %r90, 4;
	add.s64 	%rd114, %rd4, %rd113;
	ld.global.u32 	%r5, [%rd114];
	setp.gt.s32 	%p19, %r5, -1;
	@%p19 bra 	$L__BB0_14;
	ld.global.u32 	%r91, [%rd7];
	neg.s32 	%r92, %r5;
	min.s32 	%r93, %r91, %r92;
	st.global.u32 	[%rd7], %r93;
$L__BB0_14:
	add.s64 	%rd193, %rd193, -4;
	add.s64 	%rd192, %rd192, 16;
	add.s64 	%rd191, %rd191, 16;
	setp.ne.s64 	%p20, %rd193, 0;
	@%p20 bra 	$L__BB0_5;
$L__BB0_15:
	setp.eq.s64 	%p21, %rd195, 0;
	@%p21 bra 	$L__BB0_36;
$L__BB0_16:
	.pragma "nounroll";
	setp.ltu.f32 	%p22, %f13, 0f00000000;
	@%p22 bra 	$L__BB0_19;
	ld.global.u32 	%r94, [%rd8];
	add.s32 	%r95, %r94, 1;
	st.global.u32 	[%rd8], %r95;
	shl.b64 	%rd115, %rd196, 2;
	add.s64 	%rd116, %rd2, %rd115;
	ld.global.u32 	%r96, [%rd116];
	add.s64 	%rd117, %rd196, %rd6;
	shl.b64 	%rd118, %rd117, 2;
	add.s64 	%rd119, %rd3, %rd118;
	st.global.u32 	[%rd119], %r96;
	mul.wide.s32 	%rd120, %r96, 4;
	add.s64 	%rd121, %rd4, %rd120;
	ld.global.u32 	%r6, [%rd121];
	setp.gt.s32 	%p23, %r6, -1;
	@%p23 bra 	$L__BB0_19;
	ld.global.u32 	%r97, [%rd7];
	neg.s32 	%r98, %r6;
	min.s32 	%r99, %r97, %r98;
	st.global.u32 	[%rd7], %r99;
$L__BB0_19:
	add.s64 	%rd122, %rd196, 1;
	and.b64  	%rd196, %rd122, 4294967295;
	add.s64 	%rd195, %rd195, -1;
	setp.eq.s64 	%p24, %rd195, 0;
	@%p24 bra 	$L__BB0_36;
	bra.uni 	$L__BB0_16;
$L__BB0_20:
	and.b64  	%rd25, %rd59, 7;
	and.b64  	%rd26, %rd59, -8;
	and.b64  	%rd27, %rd59, 1;
	mov.b64 	%rd197, 0;
$L__BB0_21:
	setp.lt.u64 	%p4, %rd59, 8;
	shl.b64 	%rd73, %rd197, 2;
	add.s64 	%rd29, %rd2, %rd73;
	ld.global.s32 	%rd30, [%rd29];
	mul.lo.s64 	%rd31, %rd59, %rd30;
	mov.f32 	%f82, 0f00000000;
	mov.b64 	%rd202, 0;
	@%p4 bra 	$L__BB0_24;
	shl.b64 	%rd74, %rd9, 2;
	add.s64 	%rd75, %rd74, %rd1;
	add.s64 	%rd199, %rd75, 16;
	shl.b64 	%rd77, %rd31, 2;
	add.s64 	%rd78, %rd1, %rd77;
	add.s64 	%rd198, %rd78, 16;
	mov.f32 	%f82, 0f00000000;
	mov.u64 	%rd200, %rd26;
$L__BB0_23:
	.pragma "nounroll";
	ld.global.f32 	%f17, [%rd199+-16];
	ld.global.f32 	%f18, [%rd198+-16];
	sub.f32 	%f19, %f17, %f18;
	fma.rn.f32 	%f20, %f19, %f19, %f82;
	ld.global.f32 	%f21, [%rd199+-12];
	ld.global.f32 	%f22, [%rd198+-12];
	sub.f32 	%f23, %f21, %f22;
	fma.rn.f32 	%f24, %f23, %f23, %f20;
	ld.global.f32 	%f25, [%rd199+-8];
	ld.global.f32 	%f26, [%rd198+-8];
	sub.f32 	%f27, %f25, %f26;
	fma.rn.f32 	%f28, %f27, %f27, %f24;
	ld.global.f32 	%f29, [%rd199+-4];
	ld.global.f32 	%f30, [%rd198+-4];
	sub.f32 	%f31, %f29, %f30;
	fma.rn.f32 	%f32, %f31, %f31, %f28;
	ld.global.f32 	%f33, [%rd199];
	ld.global.f32 	%f34, [%rd198];
	sub.f32 	%f35, %f33, %f34;
	fma.rn.f32 	%f36, %f35, %f35, %f32;
	ld.global.f32 	%f37, [%rd199+4];
	ld.global.f32 	%f38, [%rd198+4];
	sub.f32 	%f39, %f37, %f38;
	fma.rn.f32 	%f40, %f39, %f39, %f36;
	ld.global.f32 	%f41, [%rd199+8];
	ld.global.f32 	%f42, [%rd198+8];
	sub.f32 	%f43, %f41, %f42;
	fma.rn.f32 	%f44, %f43, %f43, %f40;
	ld.global.f32 	%f45, [%rd199+12];
	ld.global.f32 	%f46, [%rd198+12];
	sub.f32 	%f47, %f45, %f46;
	fma.rn.f32 	%f82, %f47, %f47, %f44;
	add.s64 	%rd200, %rd200, -8;
	add.s64 	%rd199, %rd199, 32;
	add.s64 	%rd198, %rd198, 32;
	setp.ne.s64 	%p5, %rd200, 0;
	mov.u64 	%rd202, %rd26;
	@%p5 bra 	$L__BB0_23;
$L__BB0_24:
	setp.eq.s64 	%p6, %rd25, 0;
	@%p6 bra 	$L__BB0_32;
	add.s64 	%rd79, %rd25, -1;
	setp.lt.u64 	%p7, %rd79, 3;
	@%p7 bra 	$L__BB0_27;
	add.s64 	%rd80, %rd202, %rd9;
	shl.b64 	%rd81, %rd80, 2;
	add.s64 	%rd82, %rd1, %rd81;
	ld.global.f32 	%f49, [%rd82];
	add.s64 	%rd83, %rd31, %rd202;
	shl.b64 	%rd84, %rd83, 2;
	add.s64 	%rd85, %rd1, %rd84;
	ld.global.f32 	%f50, [%rd85];
	sub.f32 	%f51, %f49, %f50;
	fma.rn.f32 	%f52, %f51, %f51, %f82;
	ld.global.f32 	%f53, [%rd82+4];
	ld.global.f32 	%f54, [%rd85+4];
	sub.f32 	%f55, %f53, %f54;
	fma.rn.f32 	%f56, %f55, %f55, %f52;
	ld.global.f32 	%f57, [%rd82+8];
	ld.global.f32 	%f58, [%rd85+8];
	sub.f32 	%f59, %f57, %f58;
	fma.rn.f32 	%f60, %f59, %f59, %f56;
	ld.global.f32 	%f61, [%rd82+12];
	ld.global.f32 	%f62, [%rd85+12];
	sub.f32 	%f63, %f61, %f62;
	fma.rn.f32 	%f82, %f63, %f63, %f60;
	add.s64 	%rd202, %rd202, 4;
$L__BB0_27:
	and.b64  	%rd86, %rd59, 3;
	setp.eq.s64 	%p8, %rd86, 0;
	@%p8 bra 	$L__BB0_32;
	setp.eq.s64 	%p9, %rd86, 1;
	@%p9 bra 	$L__BB0_30;
	add.s64 	%rd87, %rd202, %rd9;
	shl.b64 	%rd88, %rd87, 2;
	add.s64 	%rd89, %rd1, %rd88;
	ld.global.f32 	%f65, [%rd89];
	add.s64 	%rd90, %rd31, %rd202;
	shl.b64 	%rd91, %rd90, 2;
	add.s64 	%rd92, %rd1, %rd91;
	ld.global.f32 	%f66, [%rd92];
	sub.f32 	%f67, %f65, %f66;
	fma.rn.f32 	%f68, %f67, %f67, %f82;
	ld.global.f32 	%f69, [%rd89+4];
	ld.global.f32 	%f70, [%rd92+4];
	sub.f32 	%f71, %f69, %f70;
	fma.rn.f32 	%f82, %f71, %f71, %f68;
	add.s64 	%rd202, %rd202, 2;
$L__BB0_30:
	setp.eq.s64 	%p10, %rd27, 0;
	@%p10 bra 	$L__BB0_32;
	add.s64 	%rd93, %rd202, %rd9;
	shl.b64 	%rd94, %rd93, 2;
	add.s64 	%rd95, %rd1, %rd94;
	ld.global.f32 	%f72, [%rd95];
	add.s64 	%rd96, %rd31, %rd202;
	shl.b64 	%rd97, %rd96, 2;
	add.s64 	%rd98, %rd1, %rd97;
	ld.global.f32 	%f73, [%rd98];
	sub.f32 	%f74, %f72, %f73;
	fma.rn.f32 	%f82, %f74, %f74, %f82;
$L__BB0_32:
	setp.gtu.f32 	%p11, %f82, %f13;
	@%p11 bra 	$L__BB0_35;
	ld.global.u32 	%r64, [%rd8];
	add.s32 	%r65, %r64, 1;
	st.global.u32 	[%rd8], %r65;
	ld.global.u32 	%r66, [%rd29];
	add.s64 	%rd99, %rd197, %rd6;
	shl.b64 	%rd100, %rd99, 2;
	add.s64 	%rd101, %rd3, %rd100;
	st.global.u32 	[%rd101], %r66;
	mul.wide.s32 	%rd102, %r66, 4;
	add.s64 	%rd103, %rd4, %rd102;
	ld.global.u32 	%r7, [%rd103];
	setp.gt.s32 	%p12, %r7, -1;
	@%p12 bra 	$L__BB0_35;
	ld.global.u32 	%r67, [%rd7];
	neg.s32 	%r68, %r7;
	min.s32 	%r69, %r67, %r68;
	st.global.u32 	[%rd7], %r69;
$L__BB0_35:
	add.s64 	%rd197, %rd197, 1;
	setp.gt.u64 	%p13, %rd56, %rd197;
	@%p13 bra 	$L__BB0_21;
$L__BB0_36:
	ld.param.u64 	%rd190, [_Z23compute_neighbours_cudaPKiS0_PimfS1_S1_S1_PKfmmmi_param_11];
	ld.global.s32 	%rd123, [%rd8];
	setp.gt.u64 	%p25, %rd190, %rd123;
	@%p25 bra 	$L__BB0_108;
	cvt.u32.u64 	%r100, %rd5;
	mul.wide.s32 	%rd124, %r1, 4;
	add.s64 	%rd125, %rd4, %rd124;
	ld.global.u32 	%r101, [%rd7];
	neg.s32 	%r102, %r101;
	atom.global.min.s32 	%r103, [%rd125], %r102;
	cvt.u32.u64 	%r8, %rd56;
	mul.lo.s32 	%r170, %r100, %r8;
	cvt.u32.u64 	%r104, %rd6;
	add.s32 	%r105, %r104, %r8;
	setp.ge.u32 	%p26, %r170, %r105;
	@%p26 bra 	$L__BB0_110;
	add.s32 	%r106, %r8, -1;
	and.b32  	%r10, %r8, 15;
	setp.lt.u32 	%p27, %r106, 15;
	@%p27 bra 	$L__BB0_73;
	and.b32  	%r107, %r8, -16;
	neg.s32 	%r168, %r107;
	mul.wide.u32 	%rd126, %r170, 4;
	add.s64 	%rd127, %rd126, %rd3;
	add.s64 	%rd204, %rd127, 32;
$L__BB0_40:
	.pragma "nounroll";
	ld.global.u32 	%r14, [%rd204+-32];
	setp.eq.s32 	%p28, %r14, 2147483647;
	@%p28 bra 	$L__BB0_42;
	mul.wide.s32 	%rd128, %r14, 4;
	add.s64 	%rd129, %rd4, %rd128;
	ld.global.u32 	%r108, [%rd7];
	atom.global.min.s32 	%r109, [%rd129], %r108;
$L__BB0_42:
	ld.global.u32 	%r15, [%rd204+-28];
	setp.eq.s32 	%p29, %r15, 2147483647;
	@%p29 bra 	$L__BB0_44;
	mul.wide.s32 	%rd130, %r15, 4;
	add.s64 	%rd131, %rd4, %rd130;
	ld.global.u32 	%r110, [%rd7];
	atom.global.min.s32 	%r111, [%rd131], %r110;
$L__BB0_44:
	ld.global.u32 	%r16, [%rd204+-24];
	setp.eq.s32 	%p30, %r16, 2147483647;
	@%p30 bra 	$L__BB0_46;
	mul.wide.s32 	%rd132, %r16, 4;
	add.s64 	%rd133, %rd4, %rd132;
	ld.global.u32 	%r112, [%rd7];
	atom.global.min.s32 	%r113, [%rd133], %r112;
$L__BB0_46:
	ld.global.u32 	%r17, [%rd204+-20];
	setp.eq.s32 	%p31, %r17, 2147483647;
	@%p31 bra 	$L__BB0_48;
	mul.wide.s32 	%rd134, %r17, 4;
	add.s64 	%rd135, %rd4, %rd134;
	ld.global.u32 	%r114, [%rd7];
	atom.global.min.s32 	%r115, [%rd135], %r114;
$L__BB0_48:
	ld.global.u32 	%r18, [%rd204+-16];
	setp.eq.s32 	%p32, %r18, 2147483647;
	@%p32 bra 	$L__BB0_50;
	mul.wide.s32 	%rd136, %r18, 4;
	add.s64 	%rd137, %rd4, %rd136;
	ld.global.u32 	%r116, [%rd7];
	atom.global.min.s32 	%r117, [%rd137], %r116;
$L__BB0_50:
	ld.global.u32 	%r19, [%rd204+-12];
	setp.eq.s32 	%p33, %r19, 2147483647;
	@%p33 bra 	$L__BB0_52;
	mul.wide.s32 	%rd138, %r19, 4;
	add.s64 	%rd139, %rd4, %rd138;
	ld.global.u32 	%r118, [%rd7];
	atom.global.min.s32 	%r119, [%rd139], %r118;
$L__BB0_52:
	ld.global.u32 	%r20, [%rd204+-8];
	setp.eq.s32 	%p34, %r20, 2147483647;
	@%p34 bra 	$L__BB0_54;
	mul.wide.s32 	%rd140, %r20, 4;
	add.s64 	%rd141, %rd4, %rd140;
	ld.global.u32 	%r120, [%rd7];
	atom.global.min.s32 	%r121, [%rd141], %r120;
$L__BB0_54:
	ld.global.u32 	%r21, [%rd204+-4];
	setp.eq.s32 	%p35, %r21, 2147483647;
	@%p35 bra 	$L__BB0_56;
	mul.wide.s32 	%rd142, %r21, 4;
	add.s64 	%rd143, %rd4, %rd142;
	ld.global.u32 	%r122, [%rd7];
	atom.global.min.s32 	%r123, [%rd143], %r122;
$L__BB0_56:
	ld.global.u32 	%r22, [%rd204];
	setp.eq.s32 	%p36, %r22, 2147483647;
	@%p36 bra 	$L__BB0_58;
	mul.wide.s32 	%rd144, %r22, 4;
	add.s64 	%rd145, %rd4, %rd144;
	ld.global.u32 	%r124, [%rd7];
	atom.global.min.s32 	%r125, [%rd145], %r124;
$L__BB0_58:
	ld.global.u32 	%r23, [%rd204+4];
	setp.eq.s32 	%p37, %r23, 2147483647;
	@%p37 bra 	$L__BB0_60;
	mul.wide.s32 	%rd146, %r23, 4;
	add.s64 	%rd147, %rd4, %rd146;
	ld.global.u32 	%r126, [%rd7];
	atom.global.min.s32 	%r127, [%rd147], %r126;
$L__BB0_60:
	ld.global.u32 	%r24, [%rd204+8];
	setp.eq.s32 	%p38, %r24, 2147483647;
	@%p38 bra 	$L__BB0_62;
	mul.wide.s32 	%rd148, %r24, 4;
	add.s64 	%rd149, %rd4, %rd148;
	ld.global.u32 	%r128, [%rd7];
	atom.global.min.s32 	%r129, [%rd149], %r128;
$L__BB0_62:
	ld.global.u32 	%r25, [%rd204+12];
	setp.eq.s32 	%p39, %r25, 2147483647;
	@%p39 bra 	$L__BB0_64;
	mul.wide.s32 	%rd150, %r25, 4;
	add.s64 	%rd151, %rd4, %rd150;
	ld.global.u32 	%r130, [%rd7];
	atom.global.min.s32 	%r131, [%rd151], %r130;
$L__BB0_64:
	ld.global.u32 	%r26, [%rd204+16];
	setp.eq.s32 	%p40, %r26, 2147483647;
	@%p40 bra 	$L__BB0_66;
	mul.wide.s32 	%rd152, %r26, 4;
	add.s64 	%rd153, %rd4, %rd152;
	ld.global.u32 	%r132, [%rd7];
	atom.global.min.s32 	%r133, [%rd153], %r132;
$L__BB0_66:
	ld.global.u32 	%r27, [%rd204+20];
	setp.eq.s32 	%p41, %r27, 2147483647;
	@%p41 bra 	$L__BB0_68;
	mul.wide.s32 	%rd154, %r27, 4;
	add.s64 	%rd155, %rd4, %rd154;
	ld.global.u32 	%r134, [%rd7];
	atom.global.min.s32 	%r135, [%rd155], %r134;
$L__BB0_68:
	ld.global.u32 	%r28, [%rd204+24];
	setp.eq.s32 	%p42, %r28, 2147483647;
	@%p42 bra 	$L__BB0_70;
	mul.wide.s32 	%rd156, %r28, 4;
	add.s64 	%rd157, %rd4, %rd156;
	ld.global.u32 	%r136, [%rd7];
	atom.global.min.s32 	%r137, [%rd157], %r136;
$L__BB0_70:
	ld.global.u32 	%r29, [%rd204+28];
	setp.eq.s32 	%p43, %r29, 2147483647;
	@%p43 bra 	$L__BB0_72;
	mul.wide.s32 	%rd158, %r29, 4;
	add.s64 	%rd159, %rd4, %rd158;
	ld.global.u32 	%r138, [%rd7];
	atom.global.min.s32 	%r139, [%rd159], %r138;
$L__BB0_72:
	add.s32 	%r170, %r170, 16;
	add.s32 	%r168, %r168, 16;
	add.s64 	%rd204, %rd204, 64;
	setp.eq.s32 	%p44, %r168, 0;
	@%p44 bra 	$L__BB0_73;
	bra.uni 	$L__BB0_40;
$L__BB0_73:
	setp.eq.s32 	%p45, %r10, 0;
	@%p45 bra 	$L__BB0_110;
	and.b32  	%r33, %r8, 7;
	setp.lt.u32 	%p46, %r10, 8;
	@%p46 bra 	$L__BB0_92;
	mul.wide.u32 	%rd160, %r170, 4;
	add.s64 	%rd50, %rd3, %rd160;
	ld.global.u32 	%r34, [%rd50];
	setp.eq.s32 	%p47, %r34, 2147483647;
	@%p47 bra 	$L__BB0_77;
	mul.wide.s32 	%rd161, %r34, 4;
	add.s64 	%rd162, %rd4, %rd161;
	ld.global.u32 	%r140, [%rd7];
	atom.global.min.s32 	%r141, [%rd162], %r140;
$L__BB0_77:
	ld.global.u32 	%r35, [%rd50+4];
	setp.eq.s32 	%p48, %r35, 2147483647;
	@%p48 bra 	$L__BB0_79;
	mul.wide.s32 	%rd163, %r35, 4;
	add.s64 	%rd164, %rd4, %rd163;
	ld.global.u32 	%r142, [%rd7];
	atom.global.min.s32 	%r143, [%rd164], %r142;
$L__BB0_79:
	ld.global.u32 	%r36, [%rd50+8];
	setp.eq.s32 	%p49, %r36, 2147483647;
	@%p49 bra 	$L__BB0_81;
	mul.wide.s32 	%rd165, %r36, 4;
	add.s64 	%rd166, %rd4, %rd165;
	ld.global.u32 	%r144, [%rd7];
	atom.global.min.s32 	%r145, [%rd166], %r144;
$L__BB0_81:
	ld.global.u32 	%r37, [%rd50+12];
	setp.eq.s32 	%p50, %r37, 2147483647;
	@%p50 bra 	$L__BB0_83;
	mul.wide.s32 	%rd167, %r37, 4;
	add.s64 	%rd168, %rd4, %rd167;
	ld.global.u32 	%r146, [%rd7];
	atom.global.min.s32 	%r147, [%rd168], %r146;
$L__BB0_83:
	ld.global.u32 	%r38, [%rd50+16];
	setp.eq.s32 	%p51, %r38, 2147483647;
	@%p51 bra 	$L__BB0_85;
	mul.wide.s32 	%rd169, %r38, 4;
	add.s64 	%rd170, %rd4, %rd169;
	ld.global.u32 	%r148, [%rd7];
	atom.global.min.s32 	%r149, [%rd170], %r148;
$L__BB0_85:
	ld.global.u32 	%r39, [%rd50+20];
	setp.eq.s32 	%p52, %r39, 2147483647;
	@%p52 bra 	$L__BB0_87;
	mul.wide.s32 	%rd171, %r39, 4;
	add.s64 	%rd172, %rd4, %rd171;
	ld.global.u32 	%r150, [%rd7];
	atom.global.min.s32 	%r151, [%rd172], %r150;
$L__BB0_87:
	ld.global.u32 	%r40, [%rd50+24];
	setp.eq.s32 	%p53, %r40, 2147483647;
	@%p53 bra 	$L__BB0_89;
	mul.wide.s32 	%rd173, %r40, 4;
	add.s64 	%rd174, %rd4, %rd173;
	ld.global.u32 	%r152, [%rd7];
	atom.global.min.s32 	%r153, [%rd174], %r152;
$L__BB0_89:
	ld.global.u32 	%r41, [%rd50+28];
	setp.eq.s32 	%p54, %r41, 2147483647;
	@%p54 bra 	$L__BB0_91;
	mul.wide.s32 	%rd175, %r41, 4;
	add.s64 	%rd176, %rd4, %rd175;
	ld.global.u32 	%r154, [%rd7];
	atom.global.min.s32 	%r155, [%rd176], %r154;
$L__BB0_91:
	add.s32 	%r170, %r170, 8;
$L__BB0_92:
	setp.eq.s32 	%p55, %r33, 0;
	@%p55 bra 	$L__BB0_110;
	and.b32  	%r44, %r8, 3;
	setp.lt.u32 	%p56, %r33, 4;
	@%p56 bra 	$L__BB0_103;
	mul.wide.u32 	%rd177, %r170, 4;
	add.s64 	%rd51, %rd3, %rd177;
	ld.global.u32 	%r45, [%rd51];
	setp.eq.s32 	%p57, %r45, 2147483647;
	@%p57 bra 	$L__BB0_96;
	mul.wide.s32 	%rd178, %r45, 4;
	add.s64 	%rd179, %rd4, %rd178;
	ld.global.u32 	%r156, [%rd7];
	atom.global.min.s32 	%r157, [%rd179], %r156;
$L__BB0_96:
	ld.global.u32 	%r46, [%rd51+4];
	setp.eq.s32 	%p58, %r46, 2147483647;
	@%p58 bra 	$L__BB0_98;
	mul.wide.s32 	%rd180, %r46, 4;
	add.s64 	%rd181, %rd4, %rd180;
	ld.global.u32 	%r158, [%rd7];
	atom.global.min.s32 	%r159, [%rd181], %r158;
$L__BB0_98:
	ld.global.u32 	%r47, [%rd51+8];
	setp.eq.s32 	%p59, %r47, 2147483647;
	@%p59 bra 	$L__BB0_100;
	mul.wide.s32 	%rd182, %r47, 4;
	add.s64 	%rd183, %rd4, %rd182;
	ld.global.u32 	%r160, [%rd7];
	atom.global.min.s32 	%r161, [%rd183], %r160;
$L__BB0_100:
	ld.global.u32 	%r48, [%rd51+12];
	setp.eq.s32 	%p60, %r48, 2147483647;
	@%p60 bra 	$L__BB0_102;
	mul.wide.s32 	%rd184, %r48, 4;
	add.s64 	%rd185, %rd4, %rd184;
	ld.global.u32 	%r162, [%rd7];
	atom.global.min.s32 	%r163, [%rd185], %r162;
$L__BB0_102:
	add.s32 	%r170, %r170, 4;
$L__BB0_103:
	setp.eq.s32 	%p61, %r44, 0;
	@%p61 bra 	$L__BB0_110;
	mul.wide.u32 	%rd186, %r170, 4;
	add.s64 	%rd205, %rd3, %rd186;
	neg.s32 	%r173, %r44;
$L__BB0_105:
	.pragma "nounroll";
	ld.global.u32 	%r53, [%rd205];
	setp.eq.s32 	%p62, %r53, 2147483647;
	@%p62 bra 	$L__BB0_107;
	mul.wide.s32 	%rd187, %r53, 4;
	add.s64 	%rd188, %rd4, %rd187;
	ld.global.u32 	%r164, [%rd7];
	atom.global.min.s32 	%r165, [%rd188], %r164;
$L__BB0_107:
	add.s64 	%rd205, %rd205, 4;
	add.s32 	%r173, %r173, 1;
	setp.ne.s32 	%p63, %r173, 0;
	@%p63 bra 	$L__BB0_105;
	bra.uni 	$L__BB0_110;
$L__BB0_108:
	mul.wide.s32 	%rd189, %r1, 4;
	add.s64 	%rd49, %rd4, %rd189;
	ld.global.u32 	%r166, [%rd49];
	setp.ne.s32 	%p64, %r166, 2147483647;
	@%p64 bra 	$L__BB0_110;
	atom.global.min.s32 	%r167, [%rd49], 2147483646;
$L__BB0_110:
	ret;

}
	// .globl	_ZN3cub18CUB_300001_SM_10006detail11EmptyKernelIvEEvv
.visible .entry _ZN3cub18CUB_300001_SM_10006detail11EmptyKernelIvEEvv()
{


	ret;

}
	// .globl	_ZN3cub18CUB_300001_SM_10006detail8for_each13static_kernelINS2_12policy_hub_t12policy_500_tEmN6thrust24THRUST_300001_SM_1000_NS8cuda_cub20__uninitialized_fill7functorINS7_10device_ptrIfEEfEEEEvT0_T1_
.visible .entry _ZN3cub18CUB_300001_SM_10006detail8for_each13static_kernelINS2_12policy_hub_t12policy_500_tEmN6thrust24THRUST_300001_SM_1000_NS8cuda_cub20__uninitialized_fill7functorINS7_10device_ptrIfEEfEEEEvT0_T1_(
	.param .u64 _ZN3cub18CUB_300001_SM_10006detail8for_each13static_kernelINS2_12policy_hub_t12policy_500_tEmN6thrust24THRUST_300001_SM_1000_NS8cuda_cub20__uninitialized_fill7functorINS7_10device_ptrIfEEfEEEEvT0_T1__param_0,
	.param .align 8 .b8 _ZN3cub18CUB_300001_SM_10006detail8for_each13static_kernelINS2_12policy_hub_t12policy_500_tEmN6thrust24THRUST_300001_SM_1000_NS8cuda_cub20__uninitialized_fill7functorINS7_10device_ptrIfEEfEEEEvT0_T1__param_1[16]
)
.maxntid 256
{
	.reg .pred 	%p<4>;
	.reg .b16 	%rs<5>;
	.reg .b32 	%r<10>;
	.reg .b32 	%f<3>;
	.reg .b64 	%rd<16>;

	ld.param.f32 	%f2, [_ZN3cub18CUB_300001_SM_10006detail8for_each13static_kernelINS2_12policy_hub_t12policy_500_tEmN6thrust24THRUST_300001_SM_1000_NS8cuda_cub20__uninitialized_fill7functorINS7_10device_ptrIfEEfEEEEvT0_T1__param_1+8];
	ld.param.u64 	%rd4, [_ZN3cub18CUB_300001_SM_10006detail8for_each13static_kernelINS2_12policy_hub_t12policy_500_tEmN6thrust24THRUST_300001_SM_1000_NS8cuda_cub20__uninitialized_fill7functorINS7_10device_ptrIfEEfEEEEvT0_T1__param_1];
	ld.param.u64 	%rd5, [_ZN3cub18CUB_300001_SM_10006detail8for_each13static_kernelINS2_12policy_hub_t12policy_500_tEmN6thrust24THRUST_300001_SM_1000_NS8cuda_cub20__uninitialized_fill7functorINS7_10device_ptrIfEEfEEEEvT0_T1__param_0];
	mov.u32 	%r7, %ctaid.x;
	mul.wide.u32 	%rd1, %r7, 512;
	sub.s64 	%rd2, %rd5, %rd1;
	setp.lt.u64 	%p1, %rd2, 512;
	@%p1 bra 	$L__BB2_2;
	mov.u32 	%r9, %tid.x;
	cvta.to.global.u64 	%rd11, %rd4;
	cvt.u64.u32 	%rd12, %r9;
	add.s64 	%rd13, %rd1, %rd12;
	shl.b64 	%rd14, %rd13, 2;
	add.s64 	%rd15, %rd11, %rd14;
	st.global.f32 	[%rd15], %f2;
	st.global.f32 	[%rd15+1024], %f2;
	bra.uni 	$L__BB2_6;
$L__BB2_2:
	cvta.to.global.u64 	%rd6, %rd4;
	mov.u32 	%r1, %tid.x;
	cvt.u64.u32 	%rd7, %r1;
	setp.le.u64 	%p2, %rd2, %rd7;
	add.s64 	%rd8, %rd1, %rd7;
	shl.b64 	%rd9, %rd8, 2;
	add.s64 	%rd3, %rd6, %rd9;
	@%p2 bra 	$L__BB2_4;
	st.global.f32 	[%rd3], %f2;
$L__BB2_4:
	add.s32 	%r8, %r1, 256;
	cvt.u64.u32 	%rd10, %r8;
	setp.le.u64 	%p3, %rd2, %rd10;
	@%p3 bra 	$L__BB2_6;
	st.global.f32 	[%rd3+1024], %f2;
$L__BB2_6:
	ret;

}
	// .globl	_ZN3cub18CUB_300001_SM_10006detail8for_each13static_kernelINS2_12policy_hub_t12policy_500_tEmN6thrust24THRUST_300001_SM_1000_NS8cuda_cub20__uninitialized_fill7functorINS7_10device_ptrIiEEiEEEEvT0_T1_
.visible .entry _ZN3cub18CUB_300001_SM_10006detail8for_each13static_kernelINS2_12policy_hub_t12policy_500_tEmN6thrust24THRUST_300001_SM_1000_NS8cuda_cub20__uninitialized_fill7functorINS7_10device_ptrIiEEiEEEEvT0_T1_(
	.param .u64 _ZN3cub18CUB_300001_SM_10006detail8for_each13static_kernelINS2_12policy_hub_t12policy_500_tEmN6thrust24THRUST_300001_SM_1000_NS8cuda_cub20__uninitialized_fill7functorINS7_10device_ptrIiEEiEEEEvT0_T1__param_0,
	.param .align 8 .b8 _ZN3cub18CUB_300001_SM_10006detail8for_each13static_kernelINS2_12policy_hub_t12policy_500_tEmN6thrust24THRUST_300001_SM_1000_NS8cuda_cub20__uninitialized_fill7functorINS7_10device_ptrIiEEiEEEEvT0_T1__param_1[16]
)
.maxntid 256
{
	.reg .pred 	%p<4>;
	.reg .b16 	%rs<5>;
	.reg .b32 	%r<12>;
	.reg .b64 	%rd<16>;

	ld.param.u32 	%r3, [_ZN3cub18CUB_300001_SM_10006detail8for_each13static_kernelINS2_12policy_hub_t12policy_500_tEmN6thrust24THRUST_300001_SM_1000_NS8cuda_cub20__uninitialized_fill7functorINS7_10device_ptrIiEEiEEEEvT0_T1__param_1+8];
	ld.param.u64 	%rd4, [_ZN3cub18CUB_300001_SM_10006detail8for_each13static_kernelINS2_12policy_hub_t12policy_500_tEmN6thrust24THRUST_300001_SM_1000_NS8cuda_cub20__uninitialized_fill7functorINS7_10device_ptrIiEEiEEEEvT0_T1__param_1];
	ld.param.u64 	%rd5, [_ZN3cub18CUB_300001_SM_10006detail8for_each13static_kernelINS2_12policy_hub_t12policy_500_tEmN6thrust24THRUST_300001_SM_1000_NS8cuda_cub20__uninitialized_fill7functorINS7_10device_ptrIiEEiEEEEvT0_T1__param_0];
	mov.u32 	%r9, %ctaid.x;
	mul.wide.u32 	%rd1, %r9, 512;
	sub.s64 	%rd2, %rd5, %rd1;
	setp.lt.u64 	%p1, %rd2, 512;
	@%p1 bra 	$L__BB3_2;
	mov.u32 	%r11, %tid.x;
	cvta.to.global.u64 	%rd11, %rd4;
	cvt.u64.u32 	%rd12, %r11;
	add.s64 	%rd13, %rd1, %rd12;
	shl.b64 	%rd14, %rd13, 2;
	add.s64 	%rd15, %rd11, %rd14;
	st.global.u32 	[%rd15], %r3;
	st.global.u32 	[%rd15+1024], %r3;
	bra.uni 	$L__BB3_6;
$L__BB3_2:
	cvta.to.global.u64 	%rd6, %rd4;
	mov.u32 	%r2, %tid.x;
	cvt.u64.u32 	%rd7, %r2;
	setp.le.u64 	%p2, %rd2, %rd7;
	add.s64 	%rd8, %rd1, %rd7;
	shl.b64 	%rd9, %rd8, 2;
	add.s64 	%rd3, %rd6, %rd9;
	@%p2 bra 	$L__BB3_4;
	st.global.u32 	[%rd3], %r3;
$L__BB3_4:
	add.s32 	%r10, %r2, 256;
	cvt.u64.u32 	%rd10, %r10;
	setp.le.u64 	%p3, %rd2, %rd10;
	@%p3 bra 	$L__BB3_6;
	st.global.u32 	[%rd3+1024], %r3;
$L__BB3_6:
	ret;

}


// ===== COMPILED SASS (sm_100) =====

	.target	sm_100

	.elftype	@"ET_EXEC"


//--------------------- .note.nv.tkinfo           --------------------------
	.section	.note.nv.tkinfo,"",@"SHT_NOTE"
	.sectionflags	@"SHF_NOTE_NV_TKINFO"
	.tkinfo
        /*0018*/ 	.word	0x00000002
        /*0030*/ 	.string	""
        /*0030*/ 	.string	"ptxas"
        /*0030*/ 	.string	"Cuda compilation tools, release 13.0, V13.0.88"
        /*0030*/ 	.string	"Build cuda_13.0.r13.0/compiler.36424714_0"
        /*0030*/ 	.string	"-arch sm_100 -m 64 "



//--------------------- .note.nv.cuinfo           --------------------------
	.section	.note.nv.cuinfo,"",@"SHT_NOTE"
	.sectionflags	@"SHF_NOTE_NV_CUINFO"
        /*0018*/ 	.short	0x0002
        /*001a*/ 	.short	0x0064
        /*001c*/ 	.short	0x0082
	.zero		2


//--------------------- .nv.info                  --------------------------
	.section	.nv.info,"",@"SHT_CUDA_INFO"
	.align	4


	//----- nvinfo : EIATTR_REGCOUNT
	.align		4
        /*0000*/ 	.byte	0x04, 0x2f
        /*0002*/ 	.short	(.L_46 - .L_45)
	.align		4
.L_45:
        /*0004*/ 	.word	index@(_Z23compute_neighbours_cudaPKiS0_PimfS1_S1_S1_PKfmmmi)
        /*0008*/ 	.word	0x00000020


	//----- nvinfo : EIATTR_FRAME_SIZE
	.align		4
.L_46:
        /*000c*/ 	.byte	0x04, 0x11
        /*000e*/ 	.short	(.L_48 - .L_47)
	.align		4
.L_47:
        /*0010*/ 	.word	index@(_Z23compute_neighbours_cudaPKiS0_PimfS1_S1_S1_PKfmmmi)
        /*0014*/ 	.word	0x00000000


	//----- nvinfo : EIATTR_REGCOUNT
	.align		4
.L_48:
        /*0018*/ 	.byte	0x04, 0x2f
        /*001a*/ 	.short	(.L_50 - .L_49)
	.align		4
.L_49:
        /*001c*/ 	.word	index@(_ZN3cub18CUB_300001_SM_10006detail11EmptyKernelIvEEvv)
        /*0020*/ 	.word	0x00000004


	//----- nvinfo : EIATTR_FRAME_SIZE
	.align		4
.L_50:
        /*0024*/ 	.byte	0x04, 0x11
        /*0026*/ 	.short	(.L_52 - .L_51)
	.align		4
.L_51:
        /*0028*/ 	.word	index@(_ZN3cub18CUB_300001_SM_10006detail11EmptyKernelIvEEvv)
        /*002c*/ 	.word	0x00000000


	//----- nvinfo : EIATTR_REGCOUNT
	.align		4
.L_52:
        /*0030*/ 	.byte	0x04, 0x2f
        /*0032*/ 	.short	(.L_54 - .L_53)
	.align		4
.L_53:
        /*0034*/ 	.word	index@(_ZN3cub18CUB_300001_SM_10006detail8for_each13static_kernelINS2_12policy_hub_t12policy_500_tEmN6thrust24THRUST_300001_SM_1000_NS8cuda_cub20__uninitialized_fill7functorINS7_10device_ptrIfEEfEEEEvT0_T1_)
        /*0038*/ 	.word	0x00000008


	//----- nvinfo : EIATTR_FRAME_SIZE
	.align		4
.L_54:
        /*003c*/ 	.byte	0x04, 0x11
        /*003e*/ 	.short	(.L_56 - .L_55)
	.align		4
.L_55:
        /*0040*/ 	.word	index@(_ZN3cub18CUB_300001_SM_10006detail8for_each13static_kernelINS2_12policy_hub_t12policy_500_tEmN6thrust24THRUST_300001_SM_1000_NS8cuda_cub20__uninitialized_fill7functorINS7_10device_ptrIfEEfEEEEvT0_T1_)
        /*0044*/ 	.word	0x00000000


	//----- nvinfo : EIATTR_REGCOUNT
	.align		4
.L_56:
        /*0048*/ 	.byte	0x04, 0x2f
        /*004a*/ 	.short	(.L_58 - .L_57)
	.align		4
.L_57:
        /*004c*/ 	.word	index@(_ZN3cub18CUB_300001_SM_10006detail8for_each13static_kernelINS2_12policy_hub_t12policy_500_tEmN6thrust24THRUST_300001_SM_1000_NS8cuda_cub20__uninitialized_fill7functorINS7_10device_ptrIiEEiEEEEvT0_T1_)
        /*0050*/ 	.word	0x00000008


	//----- nvinfo : EIATTR_FRAME_SIZE
	.align		4
.L_58:
        /*0054*/ 	.byte	0x04, 0x11
        /*0056*/ 	.short	(.L_60 - .L_59)
	.align		4
.L_59:
        /*0058*/ 	.word	index@(_ZN3cub18CUB_300001_SM_10006detail8for_each13static_kernelINS2_12policy_hub_t12policy_500_tEmN6thrust24THRUST_300001_SM_1000_NS8cuda_cub20__uninitialized_fill7functorINS7_10device_ptrIiEEiEEEEvT0_T1_)
        /*005c*/ 	.word	0x00000000


	//----- nvinfo : EIATTR_MIN_STACK_SIZE
	.align		4
.L_60:
        /*0060*/ 	.byte	0x04, 0x12
        /*0062*/ 	.short	(.L_62 - .L_61)
	.align		4
.L_61:
        /*0064*/ 	.word	index@(_ZN3cub18CUB_300001_SM_10006detail8for_each13static_kernelINS2_12policy_hub_t12policy_500_tEmN6thrust24THRUST_300001_SM_1000_NS8cuda_cub20__uninitialized_fill7functorINS7_10device_ptrIiEEiEEEEvT0_T1_)
        /*0068*/ 	.word	0x00000000


	//----- nvinfo : EIATTR_MIN_STACK_SIZE
	.align		4
.L_62:
        /*006c*/ 	.byte	0x04, 0x12
        /*006e*/ 	.short	(.L_64 - .L_63)
	.align		4
.L_63:
        /*0070*/ 	.word	index@(_ZN3cub18CUB_300001_SM_10006detail8for_each13static_kernelINS2_12policy_hub_t12policy_500_tEmN6thrust24THRUST_300001_SM_1000_NS8cuda_cub20__uninitialized_fill7functorINS7_10device_ptrIfEEfEEEEvT0_T1_)
        /*0074*/ 	.word	0x00000000


	//----- nvinfo : EIATTR_MIN_STACK_SIZE
	.align		4
.L_64:
        /*0078*/ 	.byte	0x04, 0x12
        /*007a*/ 	.short	(.L_66 - .L_65)
	.align		4
.L_65:
        /*007c*/ 	.word	index@(_ZN3cub18CUB_300001_SM_10006detail11EmptyKernelIvEEvv)
        /*0080*/ 	.word	0x00000000


	//----- nvinfo : EIATTR_MIN_STACK_SIZE
	.align		4
.L_66:
        /*0084*/ 	.byte	0x04, 0x12
        /*0086*/ 	.short	(.L_68 - .L_67)
	.align		4
.L_67:
        /*0088*/ 	.word	index@(_Z23compute_neighbours_cudaPKiS0_PimfS1_S1_S1_PKfmmmi)
        /*008c*/ 	.word	0x00000000
.L_68:


//--------------------- .nv.compat                --------------------------
	.section	.nv.compat,"",@"SHT_CUDA_COMPAT_INFO"
	.align	4
        /*0000*/ 	.byte	0x02, 0x09, 0x00, 0x00, 0x02, 0x02, 0x01, 0x00, 0x02, 0x05, 0x05, 0x00, 0x03, 0x07, 0x01, 0x01
        /*0010*/ 	.byte	0x02, 0x03, 0x00, 0x00, 0x02, 0x06, 0x01, 0x00, 0x04, 0x0b, 0x08, 0x00, 0x09, 0x00, 0x00, 0x00
        /*0020*/ 	.byte	0x00, 0x00, 0x00, 0x00


//--------------------- .nv.info._ZN3cub18CUB_300001_SM_10006detail8for_each13static_kernelINS2_12policy_hub_t12policy_500_tEmN6thrust24THRUST_300001_SM_1000_NS8cuda_cub20__uninitialized_fill7functorINS7_10device_ptrIiEEiEEEEvT0_T1_ --------------------------
	.section	.nv.info._ZN3cub18CUB_300001_SM_10006detail8for_each13static_kernelINS2_12policy_hub_t12policy_500_tEmN6thrust24THRUST_300001_SM_1000_NS8cuda_cub20__uninitialized_fill7functorINS7_10device_ptrIiEEiEEEEvT0_T1_,"",@"SHT_CUDA_INFO"
	.sectionflags	@""
	.align	4


	//----- nvinfo : EIATTR_CUDA_API_VERSION
	.align		4
        /*0000*/ 	.byte	0x04, 0x37
        /*0002*/ 	.short	(.L_70 - .L_69)
.L_69:
        /*0004*/ 	.word	0x00000082


	//----- nvinfo : EIATTR_KPARAM_INFO
	.align		4
.L_70:
        /*0008*/ 	.byte	0x04, 0x17
        /*000a*/ 	.short	(.L_72 - .L_71)
.L_71:
        /*000c*/ 	.word	0x00000000
        /*0010*/ 	.short	0x0001
        /*0012*/ 	.short	0x0008
        /*0014*/ 	.byte	0x00, 0xf0, 0x41, 0x00


	//----- nvinfo : EIATTR_KPARAM_INFO
	.align		4
.L_72:
        /*0018*/ 	.byte	0x04, 0x17
        /*001a*/ 	.short	(.L_74 - .L_73)
.L_73:
        /*001c*/ 	.word	0x00000000
        /*0020*/ 	.short	0x0000
        /*0022*/ 	.short	0x0000
        /*0024*/ 	.byte	0x00, 0xf0, 0x21, 0x00


	//----- nvinfo : EIATTR_SPARSE_MMA_MASK
	.align		4
.L_74:
        /*0028*/ 	.byte	0x03, 0x50
        /*002a*/ 	.short	0x0000


	//----- nvinfo : EIATTR_MAXREG_COUNT
	.align		4
        /*002c*/ 	.byte	0x03, 0x1b
        /*002e*/ 	.short	0x00ff


	//----- nvinfo : EIATTR_MERCURY_ISA_VERSION
	.align		4
        /*0030*/ 	.byte	0x03, 0x5f
        /*0032*/ 	.short	0x0101


	//----- nvinfo : EIATTR_VRC_CTA_INIT_COUNT
	.align		4
        /*0034*/ 	.byte	0x02, 0x4a
	.zero		1
	.zero		1


	//----- nvinfo : EIATTR_EXIT_INSTR_OFFSETS
	.align		4
        /*0038*/ 	.byte	0x04, 0x1c
        /*003a*/ 	.short	(.L_76 - .L_75)


	//   ....[0]....
.L_75:
        /*003c*/ 	.word	0x00000130


	//   ....[1]....
        /*0040*/ 	.word	0x00000230


	//   ....[2]....
        /*0044*/ 	.word	0x00000260


	//----- nvinfo : EIATTR_MAX_THREADS
	.align		4
.L_76:
        /*0048*/ 	.byte	0x04, 0x05
        /*004a*/ 	.short	(.L_78 - .L_77)
.L_77:
        /*004c*/ 	.word	0x00000100
        /*0050*/ 	.word	0x00000001
        /*0054*/ 	.word	0x00000001


	//----- nvinfo : EIATTR_CBANK_PARAM_SIZE
	.align		4
.L_78:
        /*0058*/ 	.byte	0x03, 0x19
        /*005a*/ 	.short	0x0018


	//----- nvinfo : EIATTR_PARAM_CBANK
	.align		4
        /*005c*/ 	.byte	0x04, 0x0a
        /*005e*/ 	.short	(.L_80 - .L_79)
	.align		4
.L_79:
        /*0060*/ 	.word	index@(.nv.constant0._ZN3cub18CUB_300001_SM_10006detail8for_each13static_kernelINS2_12policy_hub_t12policy_500_tEmN6thrust24THRUST_300001_SM_1000_NS8cuda_cub20__uninitialized_fill7functorINS7_10device_ptrIiEEiEEEEvT0_T1_)
        /*0064*/ 	.short	0x0380
        /*0066*/ 	.short	0x0018


	//----- nvinfo : EIATTR_SW_WAR
	.align		4
.L_80:
        /*0068*/ 	.byte	0x04, 0x36
        /*006a*/ 	.short	(.L_82 - .L_81)
.L_81:
        /*006c*/ 	.word	0x00000008
.L_82:


//--------------------- .nv.info._ZN3cub18CUB_300001_SM_10006detail8for_each13static_kernelINS2_12policy_hub_t12policy_500_tEmN6thrust24THRUST_300001_SM_1000_NS8cuda_cub20__uninitialized_fill7functorINS7_10device_ptrIfEEfEEEEvT0_T1_ --------------------------
	.section	.nv.info._ZN3cub18CUB_300001_SM_10006detail8for_each13static_kernelINS2_12policy_hub_t12policy_500_tEmN6thrust24THRUST_300001_SM_1000_NS8cuda_cub20__uninitialized_fill7functorINS7_10device_ptrIfEEfEEEEvT0_T1_,"",@"SHT_CUDA_INFO"
	.sectionflags	@""
	.align	4


	//----- nvinfo : EIATTR_CUDA_API_VERSION
	.align		4
        /*0000*/ 	.byte	0x04, 0x37
        /*0002*/ 	.short	(.L_84 - .L_83)
.L_83:
        /*0004*/ 	.word	0x00000082


	//----- nvinfo : EIATTR_KPARAM_INFO
	.align		4
.L_84:
        /*0008*/ 	.byte	0x04, 0x17
        /*000a*/ 	.short	(.L_86 - .L_85)
.L_85:
        /*000c*/ 	.word	0x00000000
        /*0010*/ 	.short	0x0001
        /*0012*/ 	.short	0x0008
        /*0014*/ 	.byte	0x00, 0xf0, 0x41, 0x00


	//----- nvinfo : EIATTR_KPARAM_INFO
	.align		4
.L_86:
        /*0018*/ 	.byte	0x04, 0x17
        /*001a*/ 	.short	(.L_88 - .L_87)
.L_87:
        /*001c*/ 	.word	0x00000000
        /*0020*/ 	.short	0x0000
        /*0022*/ 	.short	0x0000
        /*0024*/ 	.byte	0x00, 0xf0, 0x21, 0x00


	//----- nvinfo : EIATTR_SPARSE_MMA_MASK
	.align		4
.L_88:
        /*0028*/ 	.byte	0x03, 0x50
        /*002a*/ 	.short	0x0000


	//----- nvinfo : EIATTR_MAXREG_COUNT
	.align		4
        /*002c*/ 	.byte	0x03, 0x1b
        /*002e*/ 	.short	0x00ff


	//----- nvinfo : EIATTR_MERCURY_ISA_VERSION
	.align		4
        /*0030*/ 	.byte	0x03, 0x5f
        /*0032*/ 	.short	0x0101


	//----- nvinfo : EIATTR_VRC_CTA_INIT_COUNT
	.align		4
        /*0034*/ 	.byte	0x02, 0x4a
	.zero		1
	.zero		1


	//----- nvinfo : EIATTR_EXIT_INSTR_OFFSETS
	.align		4
        /*0038*/ 	.byte	0x04, 0x1c
        /*003a*/ 	.short	(.L_90 - .L_89)


	//   ....[0]....
.L_89:
        /*003c*/ 	.word	0x00000130


	//   ....[1]....
        /*0040*/ 	.word	0x00000230


	//   ....[2]....
        /*0044*/ 	.word	0x00000260


	//----- nvinfo : EIATTR_MAX_THREADS
	.align		4
.L_90:
        /*0048*/ 	.byte	0x04, 0x05
        /*004a*/ 	.short	(.L_92 - .L_91)
.L_91:
        /*004c*/ 	.word	0x00000100
        /*0050*/ 	.word	0x00000001
        /*0054*/ 	.word	0x00000001


	//----- nvinfo : EIATTR_CBANK_PARAM_SIZE
	.align		4
.L_92:
        /*0058*/ 	.byte	0x03, 0x19
        /*005a*/ 	.short	0x0018


	//----- nvinfo : EIATTR_PARAM_CBANK
	.align		4
        /*005c*/ 	.byte	0x04, 0x0a
        /*005e*/ 	.short	(.L_94 - .L_93)
	.align		4
.L_93:
        /*0060*/ 	.word	index@(.nv.constant0._ZN3cub18CUB_300001_SM_10006detail8for_each13static_kernelINS2_12policy_hub_t12policy_500_tEmN6thrust24THRUST_300001_SM_1000_NS8cuda_cub20__uninitialized_fill7functorINS7_10device_ptrIfEEfEEEEvT0_T1_)
        /*0064*/ 	.short	0x0380
        /*0066*/ 	.short	0x0018


	//----- nvinfo : EIATTR_SW_WAR
	.align		4
.L_94:
        /*0068*/ 	.byte	0x04, 0x36
        /*006a*/ 	.short	(.L_96 - .L_95)
.L_95:
        /*006c*/ 	.word	0x00000008
.L_96:


//--------------------- .nv.info._ZN3cub18CUB_300001_SM_10006detail11EmptyKernelIvEEvv --------------------------
	.section	.nv.info._ZN3cub18CUB_300001_SM_10006detail11EmptyKernelIvEEvv,"",@"SHT_CUDA_INFO"
	.sectionflags	@""
	.align	4


	//----- nvinfo : EIATTR_CUDA_API_VERSION
	.align		4
        /*0000*/ 	.byte	0x04, 0x37
        /*0002*/ 	.short	(.L_98 - .L_97)
.L_97:
        /*0004*/ 	.word	0x00000082


	//----- nvinfo : EIATTR_SPARSE_MMA_MASK
	.align		4
.L_98:
        /*0008*/ 	.byte	0x03, 0x50
        /*000a*/ 	.short	0x0000


	//----- nvinfo : EIATTR_MAXREG_COUNT
	.align		4
        /*000c*/ 	.byte	0x03, 0x1b
        /*000e*/ 	.short	0x00ff


	//----- nvinfo : EIATTR_MERCURY_ISA_VERSION
	.align		4
        /*0010*/ 	.byte	0x03, 0x5f
        /*0012*/ 	.short	0x0101


	//----- nvinfo : EIATTR_VRC_CTA_INIT_COUNT
	.align		4
        /*0014*/ 	.byte	0x02, 0x4a
	.zero		1
	.zero		1


	//----- nvinfo : EIATTR_EXIT_INSTR_OFFSETS
	.align		4
        /*0018*/ 	.byte	0x04, 0x1c
        /*001a*/ 	.short	(.L_100 - .L_99)


	//   ....[0]....
.L_99:
        /*001c*/ 	.word	0x00000010


	//----- nvinfo : EIATTR_SW_WAR
	.align		4
.L_100:
        /*0020*/ 	.byte	0x04, 0x36
        /*0022*/ 	.short	(.L_102 - .L_101)
.L_101:
        /*0024*/ 	.word	0x00000008
.L_102:


//--------------------- .nv.info._Z23compute_neighbours_cudaPKiS0_PimfS1_S1_S1_PKfmmmi --------------------------
	.section	.nv.info._Z23compute_neighbours_cudaPKiS0_PimfS1_S1_S1_PKfmmmi,"",@"SHT_CUDA_INFO"
	.sectionflags	@""
	.align	4


	//----- nvinfo : EIATTR_CUDA_API_VERSION
	.align		4
        /*0000*/ 	.byte	0x04, 0x37
        /*0002*/ 	.short	(.L_104 - .L_103)
.L_103:
        /*0004*/ 	.word	0x00000082


	//----- nvinfo : EIATTR_KPARAM_INFO
	.align		4
.L_104:
        /*0008*/ 	.byte	0x04, 0x17
        /*000a*/ 	.short	(.L_106 - .L_105)
.L_105:
        /*000c*/ 	.word	0x00000000
        /*0010*/ 	.short	0x000c
        /*0012*/ 	.short	0x0060
        /*0014*/ 	.byte	0x00, 0xf0, 0x11, 0x00


	//----- nvinfo : EIATTR_KPARAM_INFO
	.align		4
.L_106:
        /*0018*/ 	.byte	0x04, 0x17
        /*001a*/ 	.short	(.L_108 - .L_107)
.L_107:
        /*001c*/ 	.word	0x00000000
        /*0020*/ 	.short	0x000b
        /*0022*/ 	.short	0x0058
        /*0024*/ 	.byte	0x00, 0xf0, 0x21, 0x00


	//----- nvinfo : EIATTR_KPARAM_INFO
	.align		4
.L_108:
        /*0028*/ 	.byte	0x04, 0x17
        /*002a*/ 	.short	(.L_110 - .L_109)
.L_109:
        /*002c*/ 	.word	0x00000000
        /*0030*/ 	.short	0x000a
        /*0032*/ 	.short	0x0050
        /*0034*/ 	.byte	0x00, 0xf0, 0x21, 0x00


	//----- nvinfo : EIATTR_KPARAM_INFO
	.align		4
.L_110:
        /*0038*/ 	.byte	0x04, 0x17
        /*003a*/ 	.short	(.L_112 - .L_111)
.L_111:
        /*003c*/ 	.word	0x00000000
        /*0040*/ 	.short	0x0009
        /*0042*/ 	.short	0x0048
        /*0044*/ 	.byte	0x00, 0xf0, 0x21, 0x00


	//----- nvinfo : EIATTR_KPARAM_INFO
	.align		4
.L_112:
        /*0048*/ 	.byte	0x04, 0x17
        /*004a*/ 	.short	(.L_114 - .L_113)
.L_113:
        /*004c*/ 	.word	0x00000000
        /*0050*/ 	.short	0x0008
        /*0052*/ 	.short	0x0040
        /*0054*/ 	.byte	0x00, 0xf5, 0x21, 0x00


	//----- nvinfo : EIATTR_KPARAM_INFO
	.align		4
.L_114:
        /*0058*/ 	.byte	0x04, 0x17
        /*005a*/ 	.short	(.L_116 - .L_115)
.L_115:
        /*005c*/ 	.word	0x00000000
        /*0060*/ 	.short	0x0007
        /*0062*/ 	.short	0x0038
        /*0064*/ 	.byte	0x00, 0xf5, 0x21, 0x00


	//----- nvinfo : EIATTR_KPARAM_INFO
	.align		4
.L_116:
        /*0068*/ 	.byte	0x04, 0x17
        /*006a*/ 	.short	(.L_118 - .L_117)
.L_117:
        /*006c*/ 	.word	0x00000000
        /*0070*/ 	.short	0x0006
        /*0072*/ 	.short	0x0030
        /*0074*/ 	.byte	0x00, 0xf5, 0x21, 0x00


	//----- nvinfo : EIATTR_KPARAM_INFO
	.align		4
.L_118:
        /*0078*/ 	.byte	0x04, 0x17
        /*007a*/ 	.short	(.L_120 - .L_119)
.L_119:
        /*007c*/ 	.word	0x00000000
        /*0080*/ 	.short	0x0005
        /*0082*/ 	.short	0x0028
        /*0084*/ 	.byte	0x00, 0xf5, 0x21, 0x00


	//----- nvinfo : EIATTR_KPARAM_INFO
	.align		4
.L_120:
        /*0088*/ 	.byte	0x04, 0x17
        /*008a*/ 	.short	(.L_122 - .L_121)
.L_121:
        /*008c*/ 	.word	0x00000000
        /*0090*/ 	.short	0x0004
        /*0092*/ 	.short	0x0020
        /*0094*/ 	.byte	0x00, 0xf0, 0x11, 0x00


	//----- nvinfo : EIATTR_KPARAM_INFO
	.align		4
.L_122:
        /*0098*/ 	.byte	0x04, 0x17
        /*009a*/ 	.short	(.L_124 - .L_123)
.L_123:
        /*009c*/ 	.word	0x00000000
        /*00a0*/ 	.short	0x0003
        /*00a2*/ 	.short	0x0018
        /*00a4*/ 	.byte	0x00, 0xf0, 0x21, 0x00


	//----- nvinfo : EIATTR_KPARAM_INFO
	.align		4
.L_124:
        /*00a8*/ 	.byte	0x04, 0x17
        /*00aa*/ 	.short	(.L_126 - .L_125)
.L_125:
        /*00ac*/ 	.word	0x00000000
        /*00b0*/ 	.short	0x0002
        /*00b2*/ 	.short	0x0010
        /*00b4*/ 	.byte	0x00, 0xf5, 0x21, 0x00


	//----- nvinfo : EIATTR_KPARAM_INFO
	.align		4
.L_126:
        /*00b8*/ 	.byte	0x04, 0x17
        /*00ba*/ 	.short	(.L_128 - .L_127)
.L_127:
        /*00bc*/ 	.word	0x00000000
        /*00c0*/ 	.short	0x0001
        /*00c2*/ 	.short	0x0008
        /*00c4*/ 	.byte	0x00, 0xf5, 0x21, 0x00


	//----- nvinfo : EIATTR_KPARAM_INFO
	.align		4
.L_128:
        /*00c8*/ 	.byte	0x04, 0x17
        /*00ca*/ 	.short	(.L_130 - .L_129)
.L_129:
        /*00cc*/ 	.word	0x00000000
        /*00d0*/ 	.short	0x0000
        /*00d2*/ 	.short	0x0000
        /*00d4*/ 	.byte	0x00, 0xf5, 0x21, 0x00


	//----- nvinfo : EIATTR_SPARSE_MMA_MASK
	.align		4
.L_130:
        /*00d8*/ 	.byte	0x03, 0x50
        /*00da*/ 	.short	0x0000


	//----- nvinfo : EIATTR_MAXREG_COUNT
	.align		4
        /*00dc*/ 	.byte	0x03, 0x1b
        /*00de*/ 	.short	0x00ff


	//----- nvinfo : EIATTR_MERCURY_ISA_VERSION
	.align		4
        /*00e0*/ 	.byte	0x03, 0x5f
        /*00e2*/ 	.short	0x0101


	//----- nvinfo : EIATTR_VRC_CTA_INIT_COUNT
	.align		4
        /*00e4*/ 	.byte	0x02, 0x4a
	.zero		1
	.zero		1


	//----- nvinfo : EIATTR_EXIT_INSTR_OFFSETS
	.align		4
        /*00e8*/ 	.byte	0x04, 0x1c
        /*00ea*/ 	.short	(.L_132 - .L_131)


	//   ....[0]....
.L_131:
        /*00ec*/ 	.word	0x00000080


	//   ....[1]....
        /*00f0*/ 	.word	0x00001690


	//   ....[2]....
        /*00f4*/ 	.word	0x00002810


	//   ....[3]....
        /*00f8*/ 	.word	0x00002d20


	//   ....[4]....
        /*00fc*/ 	.word	0x00002fe0


	//   ....[5]....
        /*0100*/ 	.word	0x00003130


	//   ....[6]....
        /*0104*/ 	.word	0x00003180


	//   ....[7]....
        /*0108*/ 	.word	0x000031b0


	//----- nvinfo : EIATTR_CRS_STACK_SIZE
	.align		4
.L_132:
        /*010c*/ 	.byte	0x04, 0x1e
        /*010e*/ 	.short	(.L_134 - .L_133)
.L_133:
        /*0110*/ 	.word	0x00000000


	//----- nvinfo : EIATTR_CBANK_PARAM_SIZE
	.align		4
.L_134:
        /*0114*/ 	.byte	0x03, 0x19
        /*0116*/ 	.short	0x0064


	//----- nvinfo : EIATTR_PARAM_CBANK
	.align		4
        /*0118*/ 	.byte	0x04, 0x0a
        /*011a*/ 	.short	(.L_136 - .L_135)
	.align		4
.L_135:
        /*011c*/ 	.word	index@(.nv.constant0._Z23compute_neighbours_cudaPKiS0_PimfS1_S1_S1_PKfmmmi)
        /*0120*/ 	.short	0x0380
        /*0122*/ 	.short	0x0064


	//----- nvinfo : EIATTR_SW_WAR
	.align		4
.L_136:
        /*0124*/ 	.byte	0x04, 0x36
        /*0126*/ 	.short	(.L_138 - .L_137)
.L_137:
        /*0128*/ 	.word	0x00000008
.L_138:


//--------------------- .nv.callgraph             --------------------------
	.section	.nv.callgraph,"",@"SHT_CUDA_CALLGRAPH"
	.align	4
	.sectionentsize	8
	.align		4
        /*0000*/ 	.word	0x00000000
	.align		4
        /*0004*/ 	.word	0xffffffff
	.align		4
        /*0008*/ 	.word	0x00000000
	.align		4
        /*000c*/ 	.word	0xfffffffe
	.align		4
        /*0010*/ 	.word	0x00000000
	.align		4
        /*0014*/ 	.word	0xfffffffd
	.align		4
        /*0018*/ 	.word	0x00000000
	.align		4
        /*001c*/ 	.word	0xfffffffc


//--------------------- .nv.constant4             --------------------------
	.section	.nv.constant4,"a",@progbits
	.align	8
	.align		8
.nv.constant4:
        /*0000*/ 	.dword	_ZN34_INTERNAL_379fc0bb_4_k_cu_fc5bdaa44cuda3std3__45__cpo5beginE
	.align		8
        /*0008*/ 	.dword	_ZN34_INTERNAL_379fc0bb_4_k_cu_fc5bdaa44cuda3std3__45__cpo3endE
	.align		8
        /*0010*/ 	.dword	_ZN34_INTERNAL_379fc0bb_4_k_cu_fc5bdaa44cuda3std3__45__cpo6cbeginE
	.align		8
        /*0018*/ 	.dword	_ZN34_INTERNAL_379fc0bb_4_k_cu_fc5bdaa44cuda3std3__45__cpo4cendE
	.align		8
        /*0020*/ 	.dword	_ZN34_INTERNAL_379fc0bb_4_k_cu_fc5bdaa44cuda3std3__45__cpo6rbeginE
	.align		8
        /*0028*/ 	.dword	_ZN34_INTERNAL_379fc0bb_4_k_cu_fc5bdaa44cuda3std3__45__cpo4rendE
	.align		8
        /*0030*/ 	.dword	_ZN34_INTERNAL_379fc0bb_4_k_cu_fc5bdaa44cuda3std3__45__cpo7crbeginE
	.align		8
        /*0038*/ 	.dword	_ZN34_INTERNAL_379fc0bb_4_k_cu_fc5bdaa44cuda3std3__45__cpo5crendE
	.align		8
        /*0040*/ 	.dword	_ZN34_INTERNAL_379fc0bb_4_k_cu_fc5bdaa44cuda3std3__436_GLOBAL__N__379fc0bb_4_k_cu_fc5bdaa46ignoreE
	.align		8
        /*0048*/ 	.dword	_ZN34_INTERNAL_379fc0bb_4_k_cu_fc5bdaa44cuda3std3__419piecewise_constructE
	.align		8
        /*0050*/ 	.dword	_ZN34_INTERNAL_379fc0bb_4_k_cu_fc5bdaa44cuda3std3__48in_placeE
	.align		8
        /*0058*/ 	.dword	_ZN34_INTERNAL_379fc0bb_4_k_cu_fc5bdaa44cuda3std3__420unreachable_sentinelE
	.align		8
        /*0060*/ 	.dword	_ZN34_INTERNAL_379fc0bb_4_k_cu_fc5bdaa44cuda3std3__47nulloptE
	.align		8
        /*0068*/ 	.dword	_ZN34_INTERNAL_379fc0bb_4_k_cu_fc5bdaa44cuda3std3__48unexpectE
	.align		8
        /*0070*/ 	.dword	_ZN34_INTERNAL_379fc0bb_4_k_cu_fc5bdaa44cuda3std6ranges3__45__cpo4swapE
	.align		8
        /*0078*/ 	.dword	_ZN34_INTERNAL_379fc0bb_4_k_cu_fc5bdaa44cuda3std6ranges3__45__cpo9iter_moveE
	.align		8
        /*0080*/ 	.dword	_ZN34_INTERNAL_379fc0bb_4_k_cu_fc5bdaa44cuda3std6ranges3__45__cpo5beginE
	.align		8
        /*0088*/ 	.dword	_ZN34_INTERNAL_379fc0bb_4_k_cu_fc5bdaa44cuda3std6ranges3__45__cpo3endE
	.align		8
        /*0090*/ 	.dword	_ZN34_INTERNAL_379fc0bb_4_k_cu_fc5bdaa44cuda3std6ranges3__45__cpo6cbeginE
	.align		8
        /*0098*/ 	.dword	_ZN34_INTERNAL_379fc0bb_4_k_cu_fc5bdaa44cuda3std6ranges3__45__cpo4cendE
	.align		8
        /*00a0*/ 	.dword	_ZN34_INTERNAL_379fc0bb_4_k_cu_fc5bdaa44cuda3std6ranges3__45__cpo7advanceE
	.align		8
        /*00a8*/ 	.dword	_ZN34_INTERNAL_379fc0bb_4_k_cu_fc5bdaa44cuda3std6ranges3__45__cpo9iter_swapE
	.align		8
        /*00b0*/ 	.dword	_ZN34_INTERNAL_379fc0bb_4_k_cu_fc5bdaa44cuda3std6ranges3__45__cpo4nextE
	.align		8
        /*00b8*/ 	.dword	_ZN34_INTERNAL_379fc0bb_4_k_cu_fc5bdaa44cuda3std6ranges3__45__cpo4prevE
	.align		8
        /*00c0*/ 	.dword	_ZN34_INTERNAL_379fc0bb_4_k_cu_fc5bdaa44cuda3std6ranges3__45__cpo4dataE
	.align		8
        /*00c8*/ 	.dword	_ZN34_INTERNAL_379fc0bb_4_k_cu_fc5bdaa44cuda3std6ranges3__45__cpo5cdataE
	.align		8
        /*00d0*/ 	.dword	_ZN34_INTERNAL_379fc0bb_4_k_cu_fc5bdaa44cuda3std6ranges3__45__cpo4sizeE
	.align		8
        /*00d8*/ 	.dword	_ZN34_INTERNAL_379fc0bb_4_k_cu_fc5bdaa44cuda3std6ranges3__45__cpo5ssizeE
	.align		8
        /*00e0*/ 	.dword	_ZN34_INTERNAL_379fc0bb_4_k_cu_fc5bdaa44cuda3std6ranges3__45__cpo8distanceE
	.align		8
        /*00e8*/ 	.dword	_ZN34_INTERNAL_379fc0bb_4_k_cu_fc5bdaa46thrust24THRUST_300001_SM_1000_NS8cuda_cub3parE
	.align		8
        /*00f0*/ 	.dword	_ZN34_INTERNAL_379fc0bb_4_k_cu_fc5bdaa46thrust24THRUST_300001_SM_1000_NS8cuda_cub10par_nosyncE
	.align		8
        /*00f8*/ 	.dword	_ZN34_INTERNAL_379fc0bb_4_k_cu_fc5bdaa46thrust24THRUST_300001_SM_1000_NS6system6detail10sequential3seqE
	.align		8
        /*0100*/ 	.dword	_ZN34_INTERNAL_379fc0bb_4_k_cu_fc5bdaa46thrust24THRUST_300001_SM_1000_NS6system3cpp3parE
	.align		8
        /*0108*/ 	.dword	_ZN34_INTERNAL_379fc0bb_4_k_cu_fc5bdaa46thrust24THRUST_300001_SM_1000_NS12placeholders2_1E
	.align		8
        /*0110*/ 	.dword	_ZN34_INTERNAL_379fc0bb_4_k_cu_fc5bdaa46thrust24THRUST_300001_SM_1000_NS12placeholders2_2E
	.align		8
        /*0118*/ 	.dword	_ZN34_INTERNAL_379fc0bb_4_k_cu_fc5bdaa46thrust24THRUST_300001_SM_1000_NS12placeholders2_3E
	.align		8
        /*0120*/ 	.dword	_ZN34_INTERNAL_379fc0bb_4_k_cu_fc5bdaa46thrust24THRUST_300001_SM_1000_NS12placeholders2_4E
	.align		8
        /*0128*/ 	.dword	_ZN34_INTERNAL_379fc0bb_4_k_cu_fc5bdaa46thrust24THRUST_300001_SM_1000_NS12placeholders2_5E
	.align		8
        /*0130*/ 	.dword	_ZN34_INTERNAL_379fc0bb_4_k_cu_fc5bdaa46thrust24THRUST_300001_SM_1000_NS12placeholders2_6E
	.align		8
        /*0138*/ 	.dword	_ZN34_INTERNAL_379fc0bb_4_k_cu_fc5bdaa46thrust24THRUST_300001_SM_1000_NS12placeholders2_7E
	.align		8
        /*0140*/ 	.dword	_ZN34_INTERNAL_379fc0bb_4_k_cu_fc5bdaa46thrust24THRUST_300001_SM_1000_NS12placeholders2_8E
	.align		8
        /*0148*/ 	.dword	_ZN34_INTERNAL_379fc0bb_4_k_cu_fc5bdaa46thrust24THRUST_300001_SM_1000_NS12placeholders2_9E
	.align		8
        /*0150*/ 	.dword	_ZN34_INTERNAL_379fc0bb_4_k_cu_fc5bdaa46thrust24THRUST_300001_SM_1000_NS12placeholders3_10E
	.align		8
        /*0158*/ 	.dword	_ZN34_INTERNAL_379fc0bb_4_k_cu_fc5bdaa46thrust24THRUST_300001_SM_1000_NS3seqE
	.align		8
        /*0160*/ 	.dword	_ZN34_INTERNAL_379fc0bb_4_k_cu_fc5bdaa46thrust24THRUST_300001_SM_1000_NS6deviceE


//--------------------- .text._ZN3cub18CUB_300001_SM_10006detail8for_each13static_kernelINS2_12policy_hub_t12policy_500_tEmN6thrust24THRUST_300001_SM_1000_NS8cuda_cub20__uninitialized_fill7functorINS7_10device_ptrIiEEiEEEEvT0_T1_ --------------------------
	.section	.text._ZN3cub18CUB_300001_SM_10006detail8for_each13static_kernelINS2_12policy_hub_t12policy_500_tEmN6thrust24THRUST_300001_SM_1000_NS8cuda_cub20__uninitialized_fill7functorINS7_10device_ptrIiEEiEEEEvT0_T1_,"ax",@progbits
	.align	128
        .global         _ZN3cub18CUB_300001_SM_10006detail8for_each13static_kernelINS2_12policy_hub_t12policy_500_tEmN6thrust24THRUST_300001_SM_1000_NS8cuda_cub20__uninitialized_fill7functorINS7_10device_ptrIiEEiEEEEvT0_T1_
        .type           _ZN3cub18CUB_300001_SM_10006detail8for_each13static_kernelINS2_12policy_hub_t12policy_500_tEmN6thrust24THRUST_300001_SM_1000_NS8cuda_cub20__uninitialized_fill7functorINS7_10device_ptrIiEEiEEEEvT0_T1_,@function
        .size           _ZN3cub18CUB_300001_SM_10006detail8for_each13static_kernelINS2_12policy_hub_t12policy_500_tEmN6thrust24THRUST_300001_SM_1000_NS8cuda_cub20__uninitialized_fill7functorINS7_10device_ptrIiEEiEEEEvT0_T1_,(.L_x_117 - _ZN3cub18CUB_300001_SM_10006detail8for_each13static_kernelINS2_12policy_hub_t12policy_500_tEmN6thrust24THRUST_300001_SM_1000_NS8cuda_cub20__uninitialized_fill7functorINS7_10device_ptrIiEEiEEEEvT0_T1_)
        .other          _ZN3cub18CUB_300001_SM_10006detail8for_each13static_kernelINS2_12policy_hub_t12policy_500_tEmN6thrust24THRUST_300001_SM_1000_NS8cuda_cub20__uninitialized_fill7functorINS7_10device_ptrIiEEiEEEEvT0_T1_,@"STO_CUDA_ENTRY STV_DEFAULT"
_ZN3cub18CUB_300001_SM_10006detail8for_each13static_kernelINS2_12policy_hub_t12policy_500_tEmN6thrust24THRUST_300001_SM_1000_NS8cuda_cub20__uninitialized_fill7functorINS7_10device_ptrIiEEiEEEEvT0_T1_:
.text._ZN3cub18CUB_300001_SM_10006detail8for_each13static_kernelINS2_12policy_hub_t12policy_500_tEmN6thrust24THRUST_300001_SM_1000_NS8cuda_cub20__uninitialized_fill7functorINS7_10device_ptrIiEEiEEEEvT0_T1_:
[----:B------:R-:W-:Y:S08]  /*0000*/  LDC R1, c[0x0][0x37c] ;  /* 0x0000df00ff017b82 */ /* 0x000ff00000000800 */
[----:B------:R-:W0:Y:S01]  /*0010*/  S2UR UR4, SR_CTAID.X ;  /* 0x00000000000479c3 */ /* 0x000e220000002500 */
[----:B------:R-:W1:Y:S01]  /*0020*/  LDCU.64 UR6, c[0x0][0x380] ;  /* 0x00007000ff0677ac */ /* 0x000e620008000a00 */
[----:B------:R-:W2:Y:S01]  /*0030*/  LDCU.64 UR8, c[0x0][0x358] ;  /* 0x00006b00ff0877ac */ /* 0x000ea20008000a00 */
[----:B0-----:R-:W-:-:S04]  /*0040*/  UIMAD.WIDE.U32 UR4, UR4, 0x200, URZ ;  /* 0x00000200040478a5 */ /* 0x001fc8000f8e00ff */
[----:B-1----:R-:W-:-:S04]  /*0050*/  UIADD3 UR6, UP0, UPT, -UR4, UR6, URZ ;  /* 0x0000000604067290 */ /* 0x002fc8000ff1e1ff */
[----:B------:R-:W-:Y:S02]  /*0060*/  UIADD3.X UR7, UPT, UPT, ~UR5, UR7, URZ, UP0, !UPT ;  /* 0x0000000705077290 */ /* 0x000fe400087fe5ff */
[----:B------:R-:W-:-:S04]  /*0070*/  UISETP.GE.U32.AND UP0, UPT, UR6, 0x200, UPT ;  /* 0x000002000600788c */ /* 0x000fc8000bf06070 */
[----:B------:R-:W-:-:S09]  /*0080*/  UISETP.GE.U32.AND.EX UP0, UPT, UR7, URZ, UPT, UP0 ;  /* 0x000000ff0700728c */ /* 0x000fd2000bf06100 */
[----:B--2---:R-:W-:Y:S05]  /*0090*/  BRA.U !UP0, `(.L_x_0) ;  /* 0x0000000108287547 */ /* 0x004fea000b800000 */
[----:B------:R-:W0:Y:S01]  /*00a0*/  S2R R0, SR_TID.X ;  /* 0x0000000000007919 */ /* 0x000e220000002100 */
[----:B------:R-:W1:Y:S01]  /*00b0*/  LDCU.64 UR6, c[0x0][0x388] ;  /* 0x00007100ff0677ac */ /* 0x000e620008000a00 */
[----:B------:R-:W2:Y:S01]  /*00c0*/  LDC R5, c[0x0][0x390] ;  /* 0x0000e400ff057b82 */ /* 0x000ea20000000800 */
[----:B0-----:R-:W-:-:S05]  /*00d0*/  IADD3 R0, P0, PT, R0, UR4, RZ ;  /* 0x0000000400007c10 */ /* 0x001fca000ff1e0ff */
[----:B------:R-:W-:Y:S01]  /*00e0*/  IMAD.X R3, RZ, RZ, UR5, P0 ;  /* 0x00000005ff037e24 */ /* 0x000fe200080e06ff */
[----:B-1----:R-:W-:-:S04]  /*00f0*/  LEA R2, P0, R0, UR6, 0x2 ;  /* 0x0000000600027c11 */ /* 0x002fc8000f8010ff */
[----:B------:R-:W-:-:S05]  /*0100*/  LEA.HI.X R3, R0, UR7, R3, 0x2, P0 ;  /* 0x0000000700037c11 */ /* 0x000fca00080f1403 */
[----:B--2---:R-:W-:Y:S04]  /*0110*/  STG.E desc[UR8][R2.64], R5 ;  /* 0x0000000502007986 */ /* 0x004fe8000c101908 */
[----:B------:R-:W-:Y:S01]  /*0120*/  STG.E desc[UR8][R2.64+0x400], R5 ;  /* 0x0004000502007986 */ /* 0x000fe2000c101908 */
[----:B------:R-:W-:Y:S05]  /*0130*/  EXIT ;  /* 0x000000000000794d */ /* 0x000fea0003800000 */
.L_x_0:
[----:B------:R-:W0:Y:S01]  /*0140*/  S2R R0, SR_TID.X ;  /* 0x0000000000007919 */ /* 0x000e220000002100 */
[----:B------:R-:W-:Y:S01]  /*0150*/  IMAD.U32 R2, RZ, RZ, UR7 ;  /* 0x00000007ff027e24 */ /* 0x000fe2000f8e00ff */
[----:B------:R-:W1:Y:S01]  /*0160*/  LDCU.64 UR10, c[0x0][0x388] ;  /* 0x00007100ff0a77ac */ /* 0x000e620008000a00 */
[----:B------:R-:W-:Y:S01]  /*0170*/  IMAD.U32 R4, RZ, RZ, UR7 ;  /* 0x00000007ff047e24 */ /* 0x000fe2000f8e00ff */
[----:B0-----:R-:W-:-:S04]  /*0180*/  ISETP.LT.U32.AND P0, PT, R0, UR6, PT ;  /* 0x0000000600007c0c */ /* 0x001fc8000bf01070 */
[----:B------:R-:W-:Y:S01]  /*0190*/  ISETP.GT.U32.AND.EX P0, PT, R2, RZ, PT, P0 ;  /* 0x000000ff0200720c */ /* 0x000fe20003f04100 */
[C---:B------:R-:W-:Y:S01]  /*01a0*/  VIADD R2, R0.reuse, 0x100 ;  /* 0x0000010000027836 */ /* 0x040fe20000000000 */
[----:B------:R-:W-:-:S04]  /*01b0*/  IADD3 R0, P2, PT, R0, UR4, RZ ;  /* 0x0000000400007c10 */ /* 0x000fc8000ff5e0ff */
[----:B------:R-:W-:Y:S01]  /*01c0*/  ISETP.LT.U32.AND P1, PT, R2, UR6, PT ;  /* 0x0000000602007c0c */ /* 0x000fe2000bf21070 */
[----:B------:R-:W-:Y:S01]  /*01d0*/  IMAD.X R3, RZ, RZ, UR5, P2 ;  /* 0x00000005ff037e24 */ /* 0x000fe200090e06ff */
[----:B-1----:R-:W-:Y:S02]  /*01e0*/  LEA R2, P2, R0, UR10, 0x2 ;  /* 0x0000000a00027c11 */ /* 0x002fe4000f8410ff */
[----:B------:R-:W-:Y:S02]  /*01f0*/  ISETP.GT.U32.AND.EX P1, PT, R4, RZ, PT, P1 ;  /* 0x000000ff0400720c */ /* 0x000fe40003f24110 */
[----:B------:R-:W-:Y:S01]  /*0200*/  LEA.HI.X R3, R0, UR11, R3, 0x2, P2 ;  /* 0x0000000b00037c11 */ /* 0x000fe200090f1403 */
[----:B------:R-:W0:Y:S04]  /*0210*/  @P0 LDC R5, c[0x0][0x390] ;  /* 0x0000e400ff050b82 */ /* 0x000e280000000800 */
[----:B0-----:R0:W-:Y:S06]  /*0220*/  @P0 STG.E desc[UR8][R2.64], R5 ;  /* 0x0000000502000986 */ /* 0x0011ec000c101908 */
[----:B------:R-:W-:Y:S05]  /*0230*/  @!P1 EXIT ;  /* 0x000000000000994d */ /* 0x000fea0003800000 */
[----:B0-----:R-:W0:Y:S02]  /*0240*/  LDC R5, c[0x0][0x390] ;  /* 0x0000e400ff057b82 */ /* 0x001e240000000800 */
[----:B0-----:R-:W-:Y:S01]  /*0250*/  STG.E desc[UR8][R2.64+0x400], R5 ;  /* 0x0004000502007986 */ /* 0x001fe2000c101908 */
[----:B------:R-:W-:Y:S05]  /*0260*/  EXIT ;  /* 0x000000000000794d */ /* 0x000fea0003800000 */
.L_x_1:
[----:B------:R-:W-:-:S00]  /*0270*/  BRA `(.L_x_1) ;  /* 0xfffffffc00fc7947 */ /* 0x000fc0000383ffff */
[----:B------:R-:W-:-:S00]  /*0280*/  NOP ;  /* 0x0000000000007918 */ /* 0x000fc00000000000 */
[----:B------:R-:W-:-:S00]  /*0290*/  NOP ;  /* 0x0000000000007918 */ /* 0x000fc00000000000 */
[----:B------:R-:W-:-:S00]  /*02a0*/  NOP ;  /* 0x0000000000007918 */ /* 0x000fc00000000000 */
[----:B------:R-:W-:-:S00]  /*02b0*/  NOP ;  /* 0x0000000000007918 */ /* 0x000fc00000000000 */
[----:B------:R-:W-:-:S00]  /*02c0*/  NOP ;  /* 0x0000000000007918 */ /* 0x000fc00000000000 */
[----:B------:R-:W-:-:S00]  /*02d0*/  NOP ;  /* 0x0000000000007918 */ /* 0x000fc00000000000 */
[----:B------:R-:W-:-:S00]  /*02e0*/  NOP ;  /* 0x0000000000007918 */ /* 0x000fc00000000000 */
[----:B------:R-:W-:-:S00]  /*02f0*/  NOP ;  /* 0x0000000000007918 */ /* 0x000fc00000000000 */
.L_x_117:


//--------------------- .text._ZN3cub18CUB_300001_SM_10006detail8for_each13static_kernelINS2_12policy_hub_t12policy_500_tEmN6thrust24THRUST_300001_SM_1000_NS8cuda_cub20__uninitialized_fill7functorINS7_10device_ptrIfEEfEEEEvT0_T1_ --------------------------
	.section	.text._ZN3cub18CUB_300001_SM_10006detail8for_each13static_kernelINS2_12policy_hub_t12policy_500_tEmN6thrust24THRUST_300001_SM_1000_NS8cuda_cub20__uninitialized_fill7functorINS7_10device_ptrIfEEfEEEEvT0_T1_,"ax",@progbits
	.align	128
        .global         _ZN3cub18CUB_300001_SM_10006detail8for_each13static_kernelINS2_12policy_hub_t12policy_500_tEmN6thrust24THRUST_300001_SM_1000_NS8cuda_cub20__uninitialized_fill7functorINS7_10device_ptrIfEEfEEEEvT0_T1_
        .type           _ZN3cub18CUB_300001_SM_10006detail8for_each13static_kernelINS2_12policy_hub_t12policy_500_tEmN6thrust24THRUST_300001_SM_1000_NS8cuda_cub20__uninitialized_fill7functorINS7_10device_ptrIfEEfEEEEvT0_T1_,@function
        .size           _ZN3cub18CUB_300001_SM_10006detail8for_each13static_kernelINS2_12policy_hub_t12policy_500_tEmN6thrust24THRUST_300001_SM_1000_NS8cuda_cub20__uninitialized_fill7functorINS7_10device_ptrIfEEfEEEEvT0_T1_,(.L_x_118 - _ZN3cub18CUB_300001_SM_10006detail8for_each13static_kernelINS2_12policy_hub_t12policy_500_tEmN6thrust24THRUST_300001_SM_1000_NS8cuda_cub20__uninitialized_fill7functorINS7_10device_ptrIfEEfEEEEvT0_T1_)
        .other          _ZN3cub18CUB_300001_SM_10006detail8for_each13static_kernelINS2_12policy_hub_t12policy_500_tEmN6thrust24THRUST_300001_SM_1000_NS8cuda_cub20__uninitialized_fill7functorINS7_10device_ptrIfEEfEEEEvT0_T1_,@"STO_CUDA_ENTRY STV_DEFAULT"
_ZN3cub18CUB_300001_SM_10006detail8for_each13static_kernelINS2_12policy_hub_t12policy_500_tEmN6thrust24THRUST_300001_SM_1000_NS8cuda_cub20__uninitialized_fill7functorINS7_10device_ptrIfEEfEEEEvT0_T1_:
.text._ZN3cub18CUB_300001_SM_10006detail8for_each13static_kernelINS2_12policy_hub_t12policy_500_tEmN6thrust24THRUST_300001_SM_1000_NS8cuda_cub20__uninitialized_fill7functorINS7_10device_ptrIfEEfEEEEvT0_T1_:
        /* <DEDUP_REMOVED lines=20> */
.L_x_2:
        /* <DEDUP_REMOVED lines=19> */
.L_x_3:
        /* <DEDUP_REMOVED lines=9> */
.L_x_118:


//--------------------- .text._ZN3cub18CUB_300001_SM_10006detail11EmptyKernelIvEEvv --------------------------
	.section	.text._ZN3cub18CUB_300001_SM_10006detail11EmptyKernelIvEEvv,"ax",@progbits
	.align	128
        .global         _ZN3cub18CUB_300001_SM_10006detail11EmptyKernelIvEEvv
        .type           _ZN3cub18CUB_300001_SM_10006detail11EmptyKernelIvEEvv,@function
        .size           _ZN3cub18CUB_300001_SM_10006detail11EmptyKernelIvEEvv,(.L_x_119 - _ZN3cub18CUB_300001_SM_10006detail11EmptyKernelIvEEvv)
        .other          _ZN3cub18CUB_300001_SM_10006detail11EmptyKernelIvEEvv,@"STO_CUDA_ENTRY STV_DEFAULT"
_ZN3cub18CUB_300001_SM_10006detail11EmptyKernelIvEEvv:
.text._ZN3cub18CUB_300001_SM_10006detail11EmptyKernelIvEEvv:
[----:B------:R-:W-:Y:S01]  /*0000*/  LDC R1, c[0x0][0x37c] ;  /* 0x0000df00ff017b82 */ /* 0x000fe20000000800 */
[----:B------:R-:W-:Y:S05]  /*0010*/  EXIT ;  /* 0x000000000000794d */ /* 0x000fea0003800000 */
.L_x_4:
        /* <DEDUP_REMOVED lines=14> */
.L_x_119:


//--------------------- .text._Z23compute_neighbours_cudaPKiS0_PimfS1_S1_S1_PKfmmmi --------------------------
	.section	.text._Z23compute_neighbours_cudaPKiS0_PimfS1_S1_S1_PKfmmmi,"ax",@progbits
	.align	128
        .global         _Z23compute_neighbours_cudaPKiS0_PimfS1_S1_S1_PKfmmmi
        .type           _Z23compute_neighbours_cudaPKiS0_PimfS1_S1_S1_PKfmmmi,@function
        .size           _Z23compute_neighbours_cudaPKiS0_PimfS1_S1_S1_PKfmmmi,(.L_x_120 - _Z23compute_neighbours_cudaPKiS0_PimfS1_S1_S1_PKfmmmi)
        .other          _Z23compute_neighbours_cudaPKiS0_PimfS1_S1_S1_PKfmmmi,@"STO_CUDA_ENTRY STV_DEFAULT"
_Z23compute_neighbours_cudaPKiS0_PimfS1_S1_S1_PKfmmmi:
.text._Z23compute_neighbours_cudaPKiS0_PimfS1_S1_S1_PKfmmmi:
[----:B------:R-:W-:Y:S01]  /*0000*/  LDC R1, c[0x0][0x37c] ;  /* 0x0000df00ff017b82 */ /* 0x000fe20000000800 */
[----:B------:R-:W0:Y:S07]  /*0010*/  S2R R15, SR_TID.X ;  /* 0x00000000000f7919 */ /* 0x000e2e0000002100 */
[----:B------:R-:W0:Y:S01]  /*0020*/  S2UR UR4, SR_CTAID.X ;  /* 0x00000000000479c3 */ /* 0x000e220000002500 */
[----:B------:R-:W1:Y:S07]  /*0030*/  LDCU.64 UR6, c[0x0][0x3c8] ;  /* 0x00007900ff0677ac */ /* 0x000e6e0008000a00 */
[----:B------:R-:W0:Y:S02]  /*0040*/  LDC R0, c[0x0][0x360] ;  /* 0x0000d800ff007b82 */ /* 0x000e240000000800 */
[----:B0-----:R-:W-:-:S05]  /*0050*/  IMAD R15, R0, UR4, R15 ;  /* 0x00000004000f7c24 */ /* 0x001fca000f8e020f */
[----:B-1----:R-:W-:-:S04]  /*0060*/  ISETP.GE.U32.AND P0, PT, R15, UR6, PT ;  /* 0x000000060f007c0c */ /* 0x002fc8000bf06070 */
[----:B------:R-:W-:-:S13]  /*0070*/  ISETP.GE.U32.AND.EX P0, PT, RZ, UR7, PT, P0 ;  /* 0x00000007ff007c0c */ /* 0x000fda000bf06100 */
[----:B------:R-:W-:Y:S05]  /*0080*/  @P0 EXIT ;  /* 0x000000000000094d */ /* 0x000fea0003800000 */
[----:B------:R-:W0:Y:S01]  /*0090*/  LDCU.64 UR4, c[0x0][0x380] ;  /* 0x00007000ff0477ac */ /* 0x000e220008000a00 */
[----:B------:R-:W-:Y:S01]  /*00a0*/  IMAD.SHL.U32 R8, R15, 0x4, RZ ;  /* 0x000000040f087824 */ /* 0x000fe200078e00ff */
[----:B------:R-:W-:Y:S01]  /*00b0*/  SHF.R.U32.HI R4, RZ, 0x1e, R15 ;  /* 0x0000001eff047819 */ /* 0x000fe2000001160f */
[----:B------:R-:W1:Y:S01]  /*00c0*/  LDCU.64 UR14, c[0x0][0x358] ;  /* 0x00006b00ff0e77ac */ /* 0x000e620008000a00 */
[----:B------:R-:W2:Y:S01]  /*00d0*/  LDCU.128 UR16, c[0x0][0x3b0] ;  /* 0x00007600ff1077ac */ /* 0x000ea20008000c00 */
[----:B------:R-:W3:Y:S01]  /*00e0*/  LDCU.64 UR10, c[0x0][0x398] ;  /* 0x00007300ff0a77ac */ /* 0x000ee20008000a00 */
[----:B0-----:R-:W-:Y:S01]  /*00f0*/  IADD3 R2, P0, PT, R8, UR4, RZ ;  /* 0x0000000408027c10 */ /* 0x001fe2000ff1e0ff */
[----:B------:R-:W0:Y:S03]  /*0100*/  LDCU UR4, c[0x0][0x3e0] ;  /* 0x00007c00ff0477ac */ /* 0x000e260008000800 */
[----:B------:R-:W-:-:S05]  /*0110*/  IADD3.X R3, PT, PT, R4, UR5, RZ, P0, !PT ;  /* 0x0000000504037c10 */ /* 0x000fca00087fe4ff */
[----:B-1----:R-:W0:Y:S01]  /*0120*/  LDG.E R0, desc[UR14][R2.64] ;  /* 0x0000000e02007981 */ /* 0x002e22000c1e1900 */
[----:B--2---:R-:W-:Y:S01]  /*0130*/  IADD3 R10, P0, PT, R8, UR18, RZ ;  /* 0x00000012080a7c10 */ /* 0x004fe2000ff1e0ff */
[----:B---3--:R-:W-:Y:S02]  /*0140*/  UISETP.NE.U32.AND UP0, UPT, UR10, URZ, UPT ;  /* 0x000000ff0a00728c */ /* 0x008fe4000bf05070 */
[----:B------:R-:W-:Y:S01]  /*0150*/  IMAD.WIDE.U32 R6, R15, UR10, RZ ;  /* 0x0000000a0f067c25 */ /* 0x000fe2000f8e00ff */
[----:B------:R-:W-:Y:S01]  /*0160*/  IADD3.X R11, PT, PT, R4, UR19, RZ, P0, !PT ;  /* 0x00000013040b7c10 */ /* 0x000fe200087fe4ff */
[----:B------:R-:W-:Y:S01]  /*0170*/  UISETP.NE.AND.EX UP0, UPT, UR11, URZ, UPT, UP0 ;  /* 0x000000ff0b00728c */ /* 0x000fe2000bf05300 */
[----:B------:R-:W-:-:S04]  /*0180*/  IADD3 R8, P0, PT, R8, UR16, RZ ;  /* 0x0000001008087c10 */ /* 0x000fc8000ff1e0ff */
[----:B------:R-:W-:Y:S02]  /*0190*/  IADD3.X R9, PT, PT, R4, UR17, RZ, P0, !PT ;  /* 0x0000001104097c10 */ /* 0x000fe400087fe4ff */
[----:B0-----:R-:W-:-:S05]  /*01a0*/  IADD3.X R5, PT, PT, R0, UR4, RZ, PT, !PT ;  /* 0x0000000400057c10 */ /* 0x001fca000bffe4ff */
[----:B------:R0:W-:Y:S01]  /*01b0*/  STG.E desc[UR14][R10.64], R5 ;  /* 0x000000050a007986 */ /* 0x0001e2000c10190e */
[----:B------:R-:W-:Y:S05]  /*01c0*/  BRA.U !UP0, `(.L_x_5) ;  /* 0x0000001108f47547 */ /* 0x000fea000b800000 */
[----:B------:R-:W1:Y:S01]  /*01d0*/  LDCU.64 UR4, c[0x0][0x3d0] ;  /* 0x00007a00ff0477ac */ /* 0x000e620008000a00 */
[----:B------:R-:W-:Y:S01]  /*01e0*/  IMAD R13, R15, UR11, R7 ;  /* 0x0000000b0f0d7c24 */ /* 0x000fe2000f8e0207 */
[----:B-1----:R-:W-:-:S04]  /*01f0*/  UISETP.NE.U32.AND UP0, UPT, UR4, URZ, UPT ;  /* 0x000000ff0400728c */ /* 0x002fc8000bf05070 */
[----:B------:R-:W-:-:S09]  /*0200*/  UISETP.NE.AND.EX UP0, UPT, UR5, URZ, UPT, UP0 ;  /* 0x000000ff0500728c */ /* 0x000fd2000bf05300 */
[----:B------:R-:W-:Y:S05]  /*0210*/  BRA.U UP0, `(.L_x_6) ;  /* 0x0000000500f07547 */ /* 0x000fea000b800000 */
[----:B------:R-:W-:Y:S02]  /*0220*/  UISETP.GE.U32.AND UP0, UPT, UR10, 0x4, UPT ;  /* 0x000000040a00788c */ /* 0x000fe4000bf06070 */
[----:B------:R-:W-:Y:S02]  /*0230*/  ULOP3.LUT UR9, UR10, 0x3, URZ, 0xc0, !UPT ;  /* 0x000000030a097892 */ /* 0x000fe4000f8ec0ff */
[----:B------:R-:W-:Y:S01]  /*0240*/  UISETP.GE.U32.AND.EX UP0, UPT, UR11, URZ, UPT, UP0 ;  /* 0x000000ff0b00728c */ /* 0x000fe2000bf06100 */
[----:B------:R-:W-:Y:S01]  /*0250*/  UMOV UR6, URZ ;  /* 0x000000ff00067c82 */ /* 0x000fe20008000000 */
[----:B------:R-:W-:Y:S01]  /*0260*/  UMOV UR4, URZ ;  /* 0x000000ff00047c82 */ /* 0x000fe20008000000 */
[----:B------:R-:W-:-:S06]  /*0270*/  UMOV UR5, URZ ;  /* 0x000000ff00057c82 */ /* 0x000fcc0008000000 */
[----:B------:R-:W-:Y:S05]  /*0280*/  BRA.U !UP0, `(.L_x_7) ;  /* 0x0000000508387547 */ /* 0x000fea000b800000 */
[----:B------:R-:W1:Y:S01]  /*0290*/  LDCU.64 UR16, c[0x0][0x3a8] ;  /* 0x00007500ff1077ac */ /* 0x000e620008000a00 */
[----:B------:R-:W2:Y:S01]  /*02a0*/  LDC.64 R2, c[0x0][0x390] ;  /* 0x0000e400ff027b82 */ /* 0x000ea20000000a00 */
[----:B------:R-:W3:Y:S01]  /*02b0*/  LDCU.64 UR12, c[0x0][0x388] ;  /* 0x00007100ff0c77ac */ /* 0x000ee20008000a00 */
[----:B------:R-:W4:Y:S01]  /*02c0*/  LDCU UR11, c[0x0][0x3a0] ;  /* 0x00007400ff0b77ac */ /* 0x000f220008000800 */
[----:B------:R-:W5:Y:S01]  /*02d0*/  LDCU UR5, c[0x0][0x39c] ;  /* 0x00007380ff0577ac */ /* 0x000f620008000800 */
[----:B------:R-:W-:Y:S01]  /*02e0*/  ULOP3.LUT UR4, UR10, 0xfffffffc, URZ, 0xc0, !UPT ;  /* 0xfffffffc0a047892 */ /* 0x000fe2000f8ec0ff */
[----:B-1----:R-:W-:Y:S01]  /*02f0*/  LEA R12, P1, R6, UR16, 0x2 ;  /* 0x00000010060c7c11 */ /* 0x002fe2000f8210ff */
[----:B---3--:R-:W-:-:S03]  /*0300*/  UIADD3 UR7, UP0, UPT, UR12, 0x8, URZ ;  /* 0x000000080c077890 */ /* 0x008fc6000ff1e0ff */
[----:B------:R-:W-:Y:S02]  /*0310*/  IADD3 R12, P2, PT, R12, 0x8, RZ ;  /* 0x000000080c0c7810 */ /* 0x000fe40007f5e0ff */
[----:B------:R-:W-:Y:S01]  /*0320*/  LEA.HI.X R17, R6, UR17, R13, 0x2, P1 ;  /* 0x0000001106117c11 */ /* 0x000fe200088f140d */
[----:B------:R-:W-:Y:S01]  /*0330*/  UIADD3.X UR8, UPT, UPT, URZ, UR13, URZ, UP0, !UPT ;  /* 0x0000000dff087290 */ /* 0x000fe200087fe4ff */
[----:B----4-:R-:W-:Y:S01]  /*0340*/  FSETP.LE.AND P0, PT, RZ, UR11, PT ;  /* 0x0000000bff007c0b */ /* 0x010fe2000bf03000 */
[----:B------:R-:W-:Y:S01]  /*0350*/  IMAD.U32 R14, RZ, RZ, UR7 ;  /* 0x00000007ff0e7e24 */ /* 0x000fe2000f8e00ff */
[----:B------:R-:W-:Y:S01]  /*0360*/  UMOV UR7, UR4 ;  /* 0x0000000400077c82 */ /* 0x000fe20008000000 */
[----:B------:R-:W-:Y:S02]  /*0370*/  IMAD.X R17, RZ, RZ, R17, P2 ;  /* 0x000000ffff117224 */ /* 0x000fe400010e0611 */
[----:B0-----:R-:W-:Y:S01]  /*0380*/  IMAD.U32 R5, RZ, RZ, UR8 ;  /* 0x00000008ff057e24 */ /* 0x001fe2000f8e00ff */
[----:B-----5:R-:W-:-:S07]  /*0390*/  UMOV UR8, UR5 ;  /* 0x0000000500087c82 */ /* 0x020fce0008000000 */
.L_x_9:
[----:B------:R-:W-:Y:S01]  /*03a0*/  UIADD3 UR7, UP0, UPT, UR7, -0x4, URZ ;  /* 0xfffffffc07077890 */ /* 0x000fe2000ff1e0ff */
[----:B------:R-:W-:Y:S02]  /*03b0*/  IMAD.MOV.U32 R4, RZ, RZ, R14 ;  /* 0x000000ffff047224 */ /* 0x000fe400078e000e */
[----:B------:R-:W-:Y:S01]  /*03c0*/  IMAD.MOV.U32 R16, RZ, RZ, R12 ;  /* 0x000000ffff107224 */ /* 0x000fe200078e000c */
[----:B------:R-:W-:Y:S02]  /*03d0*/  UIADD3.X UR8, UPT, UPT, UR8, -0x1, URZ, UP0, !UPT ;  /* 0xffffffff08087890 */ /* 0x000fe400087fe4ff */
[----:B------:R-:W-:Y:S01]  /*03e0*/  UISETP.NE.U32.AND UP0, UPT, UR7, URZ, UPT ;  /* 0x000000ff0700728c */ /* 0x000fe2000bf05070 */
[----:B------:R-:W-:Y:S02]  /*03f0*/  IADD3 R14, P1, PT, R4, 0x10, RZ ;  /* 0x00000010040e7810 */ /* 0x000fe40007f3e0ff */
[----:B------:R-:W-:Y:S01]  /*0400*/  IADD3 R12, P2, PT, R16, 0x10, RZ ;  /* 0x00000010100c7810 */ /* 0x000fe20007f5e0ff */
[----:B------:R-:W-:Y:S01]  /*0410*/  UISETP.NE.AND.EX UP0, UPT, UR8, URZ, UPT, UP0 ;  /* 0x000000ff0800728c */ /* 0x000fe2000bf05300 */
[----:B0-----:R-:W-:Y:S11]  /*0420*/  @!P0 BRA `(.L_x_8) ;  /* 0x0000000000c48947 */ /* 0x001ff60003800000 */
[----:B------:R-:W3:Y:S02]  /*0430*/  LDG.E R18, desc[UR14][R8.64] ;  /* 0x0000000e08127981 */ /* 0x000ee4000c1e1900 */
[----:B---3--:R-:W-:-:S05]  /*0440*/  VIADD R21, R18, 0x1 ;  /* 0x0000000112157836 */ /* 0x008fca0000000000 */
[----:B------:R0:W-:Y:S04]  /*0450*/  STG.E desc[UR14][R8.64], R21 ;  /* 0x0000001508007986 */ /* 0x0001e8000c10190e */
[----:B------:R-:W2:Y:S02]  /*0460*/  LDG.E R23, desc[UR14][R4.64+-0x8] ;  /* 0xfffff80e04177981 */ /* 0x000ea4000c1e1900 */
[----:B--2---:R-:W-:Y:S02]  /*0470*/  IMAD.WIDE R18, R23, 0x4, R2 ;  /* 0x0000000417127825 */ /* 0x004fe400078e0202 */
[----:B------:R1:W-:Y:S04]  /*0480*/  STG.E desc[UR14][R16.64+-0x8], R23 ;  /* 0xfffff81710007986 */ /* 0x0003e8000c10190e */
[----:B------:R-:W2:Y:S02]  /*0490*/  LDG.E R18, desc[UR14][R18.64] ;  /* 0x0000000e12127981 */ /* 0x000ea4000c1e1900 */
[----:B--2---:R-:W-:-:S13]  /*04a0*/  ISETP.GT.AND P3, PT, R18, -0x1, PT ;  /* 0xffffffff1200780c */ /* 0x004fda0003f64270 */
[----:B------:R-:W2:Y:S01]  /*04b0*/  @!P3 LDG.E R20, desc[UR14][R10.64] ;  /* 0x0000000e0a14b981 */ /* 0x000ea2000c1e1900 */
[----:B------:R-:W-:-:S05]  /*04c0*/  @!P3 IMAD.MOV R25, RZ, RZ, -R18 ;  /* 0x000000ffff19b224 */ /* 0x000fca00078e0a12 */
[----:B--2---:R-:W-:-:S05]  /*04d0*/  @!P3 VIMNMX R25, PT, PT, R20, R25, PT ;  /* 0x000000191419b248 */ /* 0x004fca0003fe0100 */
[----:B------:R2:W-:Y:S04]  /*04e0*/  @!P3 STG.E desc[UR14][R10.64], R25 ;  /* 0x000000190a00b986 */ /* 0x0005e8000c10190e */
[----:B------:R-:W3:Y:S02]  /*04f0*/  LDG.E R20, desc[UR14][R8.64] ;  /* 0x0000000e08147981 */ /* 0x000ee4000c1e1900 */
[----:B---3--:R-:W-:-:S05]  /*0500*/  VIADD R27, R20, 0x1 ;  /* 0x00000001141b7836 */ /* 0x008fca0000000000 */
[----:B------:R3:W-:Y:S04]  /*0510*/  STG.E desc[UR14][R8.64], R27 ;  /* 0x0000001b08007986 */ /* 0x0007e8000c10190e */
[----:B------:R-:W0:Y:S02]  /*0520*/  LDG.E R29, desc[UR14][R4.64+-0x4] ;  /* 0xfffffc0e041d7981 */ /* 0x000e24000c1e1900 */
[----:B0-----:R-:W-:Y:S02]  /*0530*/  IMAD.WIDE R20, R29, 0x4, R2 ;  /* 0x000000041d147825 */ /* 0x001fe400078e0202 */
[----:B------:R-:W-:Y:S04]  /*0540*/  STG.E desc[UR14][R16.64+-0x4], R29 ;  /* 0xfffffc1d10007986 */ /* 0x000fe8000c10190e */
[----:B------:R-:W4:Y:S02]  /*0550*/  LDG.E R20, desc[UR14][R20.64] ;  /* 0x0000000e14147981 */ /* 0x000f24000c1e1900 */
[----:B----4-:R-:W-:-:S13]  /*0560*/  ISETP.GT.AND P3, PT, R20, -0x1, PT ;  /* 0xffffffff1400780c */ /* 0x010fda0003f64270 */
[----:B------:R-:W4:Y:S01]  /*0570*/  @!P3 LDG.E R18, desc[UR14][R10.64] ;  /* 0x0000000e0a12b981 */ /* 0x000f22000c1e1900 */
[----:B-1----:R-:W-:-:S05]  /*0580*/  @!P3 IMAD.MOV R23, RZ, RZ, -R20 ;  /* 0x000000ffff17b224 */ /* 0x002fca00078e0a14 */
[----:B----4-:R-:W-:-:S05]  /*0590*/  @!P3 VIMNMX R23, PT, PT, R18, R23, PT ;  /* 0x000000171217b248 */ /* 0x010fca0003fe0100 */
[----:B------:R0:W-:Y:S04]  /*05a0*/  @!P3 STG.E desc[UR14][R10.64], R23 ;  /* 0x000000170a00b986 */ /* 0x0001e8000c10190e */
[----:B------:R-:W2:Y:S02]  /*05b0*/  LDG.E R18, desc[UR14][R8.64] ;  /* 0x0000000e08127981 */ /* 0x000ea4000c1e1900 */
[----:B--2---:R-:W-:-:S05]  /*05c0*/  VIADD R25, R18, 0x1 ;  /* 0x0000000112197836 */ /* 0x004fca0000000000 */
[----:B------:R1:W-:Y:S04]  /*05d0*/  STG.E desc[UR14][R8.64], R25 ;  /* 0x0000001908007986 */ /* 0x0003e8000c10190e */
[----:B---3--:R-:W2:Y:S02]  /*05e0*/  LDG.E R27, desc[UR14][R4.64] ;  /* 0x0000000e041b7981 */ /* 0x008ea4000c1e1900 */
[----:B--2---:R-:W-:Y:S02]  /*05f0*/  IMAD.WIDE R18, R27, 0x4, R2 ;  /* 0x000000041b127825 */ /* 0x004fe400078e0202 */
[----:B------:R3:W-:Y:S04]  /*0600*/  STG.E desc[UR14][R16.64], R27 ;  /* 0x0000001b10007986 */ /* 0x0007e8000c10190e */
[----:B------:R-:W2:Y:S02]  /*0610*/  LDG.E R18, desc[UR14][R18.64] ;  /* 0x0000000e12127981 */ /* 0x000ea4000c1e1900 */
[----:B--2---:R-:W-:-:S13]  /*0620*/  ISETP.GT.AND P3, PT, R18, -0x1, PT ;  /* 0xffffffff1200780c */ /* 0x004fda0003f64270 */
[----:B------:R-:W0:Y:S01]  /*0630*/  @!P3 LDG.E R20, desc[UR14][R10.64] ;  /* 0x0000000e0a14b981 */ /* 0x000e22000c1e1900 */
[----:B------:R-:W-:-:S05]  /*0640*/  @!P3 IMAD.MOV R21, RZ, RZ, -R18 ;  /* 0x000000ffff15b224 */ /* 0x000fca00078e0a12 */
[----:B0-----:R-:W-:-:S05]  /*0650*/  @!P3 VIMNMX R23, PT, PT, R20, R21, PT ;  /* 0x000000151417b248 */ /* 0x001fca0003fe0100 */
[----:B------:R3:W-:Y:S04]  /*0660*/  @!P3 STG.E desc[UR14][R10.64], R23 ;  /* 0x000000170a00b986 */ /* 0x0007e8000c10190e */
[----:B------:R-:W1:Y:S02]  /*0670*/  LDG.E R20, desc[UR14][R8.64] ;  /* 0x0000000e08147981 */ /* 0x000e64000c1e1900 */
[----:B-1----:R-:W-:-:S05]  /*0680*/  VIADD R25, R20, 0x1 ;  /* 0x0000000114197836 */ /* 0x002fca0000000000 */
[----:B------:R3:W-:Y:S04]  /*0690*/  STG.E desc[UR14][R8.64], R25 ;  /* 0x0000001908007986 */ /* 0x0007e8000c10190e */
[----:B------:R-:W2:Y:S02]  /*06a0*/  LDG.E R29, desc[UR14][R4.64+0x4] ;  /* 0x0000040e041d7981 */ /* 0x000ea4000c1e1900 */
[----:B--2---:R-:W-:Y:S02]  /*06b0*/  IMAD.WIDE R20, R29, 0x4, R2 ;  /* 0x000000041d147825 */ /* 0x004fe400078e0202 */
[----:B------:R3:W-:Y:S04]  /*06c0*/  STG.E desc[UR14][R16.64+0x4], R29 ;  /* 0x0000041d10007986 */ /* 0x0007e8000c10190e */
[----:B------:R-:W2:Y:S02]  /*06d0*/  LDG.E R20, desc[UR14][R20.64] ;  /* 0x0000000e14147981 */ /* 0x000ea4000c1e1900 */
[----:B--2---:R-:W-:-:S13]  /*06e0*/  ISETP.GT.AND P3, PT, R20, -0x1, PT ;  /* 0xffffffff1400780c */ /* 0x004fda0003f64270 */
[----:B---3--:R-:W-:Y:S05]  /*06f0*/  @P3 BRA `(.L_x_8) ;  /* 0x0000000000103947 */ /* 0x008fea0003800000 */
[----:B------:R-:W2:Y:S01]  /*0700*/  LDG.E R18, desc[UR14][R10.64] ;  /* 0x0000000e0a127981 */ /* 0x000ea2000c1e1900 */
[----:B------:R-:W-:-:S05]  /*0710*/  IMAD.MOV R19, RZ, RZ, -R20 ;  /* 0x000000ffff137224 */ /* 0x000fca00078e0a14 */
[----:B--2---:R-:W-:-:S05]  /*0720*/  VIMNMX R19, PT, PT, R18, R19, PT ;  /* 0x0000001312137248 */ /* 0x004fca0003fe0100 */
[----:B------:R0:W-:Y:S02]  /*0730*/  STG.E desc[UR14][R10.64], R19 ;  /* 0x000000130a007986 */ /* 0x0001e4000c10190e */
.L_x_8:
[----:B------:R-:W-:Y:S02]  /*0740*/  IMAD.X R5, RZ, RZ, R5, P1 ;  /* 0x000000ffff057224 */ /* 0x000fe400008e0605 */
[----:B------:R-:W-:Y:S01]  /*0750*/  IMAD.X R17, RZ, RZ, R17, P2 ;  /* 0x000000ffff117224 */ /* 0x000fe200010e0611 */
[----:B------:R-:W-:Y:S06]  /*0760*/  BRA.U UP0, `(.L_x_9) ;  /* 0xfffffffd000c7547 */ /* 0x000fec000b83ffff */
.L_x_7:
[----:B------:R-:W-:-:S04]  /*0770*/  UISETP.NE.U32.AND UP0, UPT, UR9, URZ, UPT ;  /* 0x000000ff0900728c */ /* 0x000fc8000bf05070 */
[----:B------:R-:W-:-:S09]  /*0780*/  UISETP.NE.AND.EX UP0, UPT, UR6, URZ, UPT, UP0 ;  /* 0x000000ff0600728c */ /* 0x000fd2000bf05300 */
[----:B------:R-:W-:Y:S05]  /*0790*/  BRA.U !UP0, `(.L_x_5) ;  /* 0x0000000d08807547 */ /* 0x000fea000b800000 */
[----:B--2---:R-:W1:Y:S01]  /*07a0*/  LDC.64 R2, c[0x0][0x390] ;  /* 0x0000e400ff027b82 */ /* 0x004e620000000a00 */
[----:B------:R-:W2:Y:S01]  /*07b0*/  LDCU UR7, c[0x0][0x3a0] ;  /* 0x00007400ff0777ac */ /* 0x000ea20008000800 */
[----:B------:R-:W3:Y:S01]  /*07c0*/  LDCU.64 UR10, c[0x0][0x388] ;  /* 0x00007100ff0a77ac */ /* 0x000ee20008000a00 */
[----:B------:R-:W4:Y:S01]  /*07d0*/  LDCU.64 UR12, c[0x0][0x3a8] ;  /* 0x00007500ff0c77ac */ /* 0x000f220008000a00 */
[----:B--2---:R-:W-:-:S13]  /*07e0*/  FSETP.LE.AND P1, PT, RZ, UR7, PT ;  /* 0x00000007ff007c0b */ /* 0x004fda000bf23000 */
.L_x_11:
[----:B------:R-:W-:-:S04]  /*07f0*/  UIADD3 UR7, UP0, UPT, UR9, -0x1, URZ ;  /* 0xffffffff09077890 */ /* 0x000fc8000ff1e0ff */
[----:B------:R-:W-:Y:S02]  /*0800*/  UIADD3.X UR6, UPT, UPT, UR6, -0x1, URZ, UP0, !UPT ;  /* 0xffffffff06067890 */ /* 0x000fe400087fe4ff */
[----:B------:R-:W-:-:S04]  /*0810*/  UISETP.NE.U32.AND UP0, UPT, UR7, URZ, UPT ;  /* 0x000000ff0700728c */ /* 0x000fc8000bf05070 */
[----:B------:R-:W-:Y:S01]  /*0820*/  UISETP.NE.AND.EX UP0, UPT, UR6, URZ, UPT, UP0 ;  /* 0x000000ff0600728c */ /* 0x000fe2000bf05300 */
[----:B--2---:R-:W-:Y:S10]  /*0830*/  @!P1 BRA `(.L_x_10) ;  /* 0x0000000000549947 */ /* 0x004ff40003800000 */
[----:B------:R-:W2:Y:S01]  /*0840*/  LDG.E R4, desc[UR14][R8.64] ;  /* 0x0000000e08047981 */ /* 0x000ea2000c1e1900 */
[----:B---3--:R-:W-:-:S04]  /*0850*/  ULEA UR8, UP1, UR4, UR10, 0x2 ;  /* 0x0000000a04087291 */ /* 0x008fc8000f8210ff */
[----:B------:R-:W-:Y:S02]  /*0860*/  ULEA.HI.X UR9, UR4, UR11, UR5, 0x2, UP1 ;  /* 0x0000000b04097291 */ /* 0x000fe400088f1405 */
[----:B------:R-:W-:-:S04]  /*0870*/  MOV R16, UR8 ;  /* 0x0000000800107c02 */ /* 0x000fc80008000f00 */
[----:B------:R-:W-:Y:S02]  /*0880*/  IMAD.U32 R17, RZ, RZ, UR9 ;  /* 0x00000009ff117e24 */ /* 0x000fe4000f8e00ff */
[----:B--2---:R-:W-:-:S05]  /*0890*/  VIADD R21, R4, 0x1 ;  /* 0x0000000104157836 */ /* 0x004fca0000000000 */
[----:B------:R2:W-:Y:S04]  /*08a0*/  STG.E desc[UR14][R8.64], R21 ;  /* 0x0000001508007986 */ /* 0x0005e8000c10190e */
[----:B------:R-:W1:Y:S01]  /*08b0*/  LDG.E R17, desc[UR14][R16.64] ;  /* 0x0000000e10117981 */ /* 0x000e62000c1e1900 */
[----:B------:R-:W-:-:S04]  /*08c0*/  IADD3 R4, P0, PT, R6, UR4, RZ ;  /* 0x0000000406047c10 */ /* 0x000fc8000ff1e0ff */
[----:B0-----:R-:W-:Y:S02]  /*08d0*/  IADD3.X R5, PT, PT, R13, UR5, RZ, P0, !PT ;  /* 0x000000050d057c10 */ /* 0x001fe400087fe4ff */
[----:B----4-:R-:W-:-:S04]  /*08e0*/  LEA R18, P0, R4, UR12, 0x2 ;  /* 0x0000000c04127c11 */ /* 0x010fc8000f8010ff */
[----:B------:R-:W-:Y:S01]  /*08f0*/  LEA.HI.X R19, R4, UR13, R5, 0x2, P0 ;  /* 0x0000000d04137c11 */ /* 0x000fe200080f1405 */
[----:B-1----:R-:W-:-:S04]  /*0900*/  IMAD.WIDE R4, R17, 0x4, R2 ;  /* 0x0000000411047825 */ /* 0x002fc800078e0202 */
[----:B------:R2:W-:Y:S04]  /*0910*/  STG.E desc[UR14][R18.64], R17 ;  /* 0x0000001112007986 */ /* 0x0005e8000c10190e */
[----:B------:R-:W3:Y:S02]  /*0920*/  LDG.E R5, desc[UR14][R4.64] ;  /* 0x0000000e04057981 */ /* 0x000ee4000c1e1900 */
[----:B---3--:R-:W-:-:S13]  /*0930*/  ISETP.GT.AND P0, PT, R5, -0x1, PT ;  /* 0xffffffff0500780c */ /* 0x008fda0003f04270 */
[----:B--2---:R-:W-:Y:S05]  /*0940*/  @P0 BRA `(.L_x_10) ;  /* 0x0000000000100947 */ /* 0x004fea0003800000 */
[----:B------:R-:W2:Y:S01]  /*0950*/  LDG.E R4, desc[UR14][R10.64] ;  /* 0x0000000e0a047981 */ /* 0x000ea2000c1e1900 */
[----:B------:R-:W-:-:S05]  /*0960*/  IMAD.MOV R5, RZ, RZ, -R5 ;  /* 0x000000ffff057224 */ /* 0x000fca00078e0a05 */
[----:B--2---:R-:W-:-:S05]  /*0970*/  VIMNMX R5, PT, PT, R4, R5, PT ;  /* 0x0000000504057248 */ /* 0x004fca0003fe0100 */
[----:B------:R2:W-:Y:S02]  /*0980*/  STG.E desc[UR14][R10.64], R5 ;  /* 0x000000050a007986 */ /* 0x0005e4000c10190e */
.L_x_10:
[----:B------:R-:W-:Y:S05]  /*0990*/  BRA.U !UP0, `(.L_x_5) ;  /* 0x0000000d08007547 */ /* 0x000fea000b800000 */
[----:B------:R-:W-:Y:S01]  /*09a0*/  UIADD3 UR4, UPT, UPT, UR4, 0x1, URZ ;  /* 0x0000000104047890 */ /* 0x000fe2000fffe0ff */
[----:B------:R-:W-:Y:S01]  /*09b0*/  UMOV UR5, URZ ;  /* 0x000000ff00057c82 */ /* 0x000fe20008000000 */
[----:B------:R-:W-:Y:S01]  /*09c0*/  UMOV UR9, UR7 ;  /* 0x0000000700097c82 */ /* 0x000fe20008000000 */
[----:B------:R-:W-:Y:S09]  /*09d0*/  BRA `(.L_x_11) ;  /* 0xfffffffc00847947 */ /* 0x000ff2000383ffff */
.L_x_6:
[----:B------:R-:W-:Y:S01]  /*09e0*/  IMAD R12, R0, UR4, RZ ;  /* 0x00000004000c7c24 */ /* 0x000fe2000f8e02ff */
[----:B------:R-:W-:Y:S02]  /*09f0*/  ULOP3.LUT UR12, UR4, 0x7, URZ, 0xc0, !UPT ;  /* 0x00000007040c7892 */ /* 0x000fe4000f8ec0ff */
[----:B------:R-:W-:Y:S01]  /*0a00*/  ULOP3.LUT UR8, UR4, 0xfffffff8, URZ, 0xc0, !UPT ;  /* 0xfffffff804087892 */ /* 0x000fe2000f8ec0ff */
[----:B------:R-:W-:Y:S01]  /*0a10*/  UMOV UR6, URZ ;  /* 0x000000ff00067c82 */ /* 0x000fe20008000000 */
[----:B------:R-:W-:-:S10]  /*0a20*/  UMOV UR7, URZ ;  /* 0x000000ff00077c82 */ /* 0x000fd40008000000 */
.L_x_19:
[----:B------:R-:W1:Y:S01]  /*0a30*/  LDCU.64 UR4, c[0x0][0x388] ;  /* 0x00007100ff0477ac */ /* 0x000e620008000a00 */
[----:B------:R-:W2:Y:S01]  /*0a40*/  LDCU.64 UR16, c[0x0][0x3d0] ;  /* 0x00007a00ff1077ac */ /* 0x000ea20008000a00 */
[----:B-1----:R-:W-:-:S04]  /*0a50*/  ULEA UR4, UP0, UR6, UR4, 0x2 ;  /* 0x0000000406047291 */ /* 0x002fc8000f8010ff */
[----:B------:R-:W-:Y:S02]  /*0a60*/  ULEA.HI.X UR5, UR6, UR5, UR7, 0x2, UP0 ;  /* 0x0000000506057291 */ /* 0x000fe400080f1407 */
[----:B------:R-:W-:-:S04]  /*0a70*/  IMAD.U32 R4, RZ, RZ, UR4 ;  /* 0x00000004ff047e24 */ /* 0x000fc8000f8e00ff */
[----:B0-----:R-:W-:-:S05]  /*0a80*/  IMAD.U32 R5, RZ, RZ, UR5 ;  /* 0x00000005ff057e24 */ /* 0x001fca000f8e00ff */
[----:B------:R-:W3:Y:S01]  /*0a90*/  LDG.E R14, desc[UR14][R4.64] ;  /* 0x0000000e040e7981 */ /* 0x000ee2000c1e1900 */
[----:B--2---:R-:W-:Y:S01]  /*0aa0*/  UISETP.GE.U32.AND UP0, UPT, UR16, 0x8, UPT ;  /* 0x000000081000788c */ /* 0x004fe2000bf06070 */
[----:B------:R-:W-:Y:S01]  /*0ab0*/  SHF.R.S32.HI R20, RZ, 0x1f, R12 ;  /* 0x0000001fff147819 */ /* 0x000fe2000001140c */
[----:B------:R-:W-:Y:S01]  /*0ac0*/  IMAD.MOV.U32 R21, RZ, RZ, RZ ;  /* 0x000000ffff157224 */ /* 0x000fe200078e00ff */
[----:B------:R-:W-:Y:S01]  /*0ad0*/  UMOV UR4, URZ ;  /* 0x000000ff00047c82 */ /* 0x000fe20008000000 */
[----:B------:R-:W-:Y:S01]  /*0ae0*/  UISETP.GE.U32.AND.EX UP0, UPT, UR17, URZ, UPT, UP0 ;  /* 0x000000ff1100728c */ /* 0x000fe2000bf06100 */
[----:B------:R-:W-:Y:S01]  /*0af0*/  UMOV UR5, URZ ;  /* 0x000000ff00057c82 */ /* 0x000fe20008000000 */
[----:B---3--:R-:W-:-:S05]  /*0b00*/  SHF.R.S32.HI R2, RZ, 0x1f, R14 ;  /* 0x0000001fff027819 */ /* 0x008fca000001140e */
[----:B------:R-:W-:Y:S02]  /*0b10*/  IMAD R17, R2, UR16, RZ ;  /* 0x0000001002117c24 */ /* 0x000fe4000f8e02ff */
[----:B------:R-:W-:-:S04]  /*0b20*/  IMAD.WIDE.U32 R2, R14, UR16, RZ ;  /* 0x000000100e027c25 */ /* 0x000fc8000f8e00ff */
[----:B------:R-:W-:-:S04]  /*0b30*/  IMAD R17, R14, UR17, R17 ;  /* 0x000000110e117c24 */ /* 0x000fc8000f8e0211 */
[----:B------:R-:W-:Y:S01]  /*0b40*/  IMAD.IADD R14, R3, 0x1, R17 ;  /* 0x00000001030e7824 */ /* 0x000fe200078e0211 */
[----:B------:R-:W-:Y:S06]  /*0b50*/  BRA.U !UP0, `(.L_x_12) ;  /* 0x0000000108e07547 */ /* 0x000fec000b800000 */
[----:B------:R-:W0:Y:S01]  /*0b60*/  LDC.64 R16, c[0x0][0x3c0] ;  /* 0x0000f000ff107b82 */ /* 0x000e220000000a00 */
[----:B------:R-:W1:Y:S01]  /*0b70*/  LDCU UR9, c[0x0][0x3d4] ;  /* 0x00007a80ff0977ac */ /* 0x000e620008000800 */
[----:B------:R-:W-:Y:S01]  /*0b80*/  IMAD.MOV.U32 R21, RZ, RZ, RZ ;  /* 0x000000ffff157224 */ /* 0x000fe200078e00ff */
[----:B------:R-:W-:Y:S01]  /*0b90*/  UMOV UR4, UR8 ;  /* 0x0000000800047c82 */ /* 0x000fe20008000000 */
[----:B-1----:R-:W-:Y:S01]  /*0ba0*/  UMOV UR5, UR9 ;  /* 0x0000000900057c82 */ /* 0x002fe20008000000 */
[-C--:B0-----:R-:W-:Y:S02]  /*0bb0*/  LEA R19, P0, R12, R16.reuse, 0x2 ;  /* 0x000000100c137211 */ /* 0x081fe400078010ff */
[----:B------:R-:W-:Y:S02]  /*0bc0*/  LEA R18, P2, R2, R16, 0x2 ;  /* 0x0000001002127211 */ /* 0x000fe400078410ff */
[----:B------:R-:W-:Y:S02]  /*0bd0*/  IADD3 R16, P1, PT, R19, 0x10, RZ ;  /* 0x0000001013107810 */ /* 0x000fe40007f3e0ff */
[----:B------:R-:W-:-:S02]  /*0be0*/  IADD3 R18, P3, PT, R18, 0x10, RZ ;  /* 0x0000001012127810 */ /* 0x000fc40007f7e0ff */
[-C--:B------:R-:W-:Y:S02]  /*0bf0*/  LEA.HI.X R22, R12, R17.reuse, R20, 0x2, P0 ;  /* 0x000000110c167211 */ /* 0x080fe400000f1414 */
[----:B------:R-:W-:-:S03]  /*0c00*/  LEA.HI.X R19, R2, R17, R14, 0x2, P2 ;  /* 0x0000001102137211 */ /* 0x000fc600010f140e */
[----:B------:R-:W-:Y:S02]  /*0c10*/  IMAD.X R17, RZ, RZ, R22, P1 ;  /* 0x000000ffff117224 */ /* 0x000fe400008e0616 */
[----:B------:R-:W-:-:S07]  /*0c20*/  IMAD.X R19, RZ, RZ, R19, P3 ;  /* 0x000000ffff137224 */ /* 0x000fce00018e0613 */
.L_x_13:
[----:B------:R-:W2:Y:S04]  /*0c30*/  LDG.E R22, desc[UR14][R16.64+-0x10] ;  /* 0xfffff00e10167981 */ /* 0x000ea8000c1e1900 */
[----:B------:R-:W2:Y:S04]  /*0c40*/  LDG.E R23, desc[UR14][R18.64+-0x10] ;  /* 0xfffff00e12177981 */ /* 0x000ea8000c1e1900 */
[----:B------:R-:W3:Y:S04]  /*0c50*/  LDG.E R26, desc[UR14][R16.64+-0xc] ;  /* 0xfffff40e101a7981 */ /* 0x000ee8000c1e1900 */
[----:B------:R-:W3:Y:S01]  /*0c60*/  LDG.E R27, desc[UR14][R18.64+-0xc] ;  /* 0xfffff40e121b7981 */ /* 0x000ee2000c1e1900 */
[----:B--2---:R-:W-:-:S03]  /*0c70*/  FADD R24, R22, -R23 ;  /* 0x8000001716187221 */ /* 0x004fc60000000000 */
[----:B------:R-:W2:Y:S04]  /*0c80*/  LDG.E R23, desc[UR14][R16.64+-0x8] ;  /* 0xfffff80e10177981 */ /* 0x000ea8000c1e1900 */
[----:B------:R-:W2:Y:S01]  /*0c90*/  LDG.E R22, desc[UR14][R18.64+-0x8] ;  /* 0xfffff80e12167981 */ /* 0x000ea2000c1e1900 */
[----:B------:R-:W-:Y:S01]  /*0ca0*/  FFMA R25, R24, R24, R21 ;  /* 0x0000001818197223 */ /* 0x000fe20000000015 */
[----:B---3--:R-:W-:Y:S02]  /*0cb0*/  FADD R26, R26, -R27 ;  /* 0x8000001b1a1a7221 */ /* 0x008fe40000000000 */
[----:B------:R-:W3:Y:S04]  /*0cc0*/  LDG.E R24, desc[UR14][R16.64+-0x4] ;  /* 0xfffffc0e10187981 */ /* 0x000ee8000c1e1900 */
[----:B------:R-:W3:Y:S01]  /*0cd0*/  LDG.E R21, desc[UR14][R18.64+-0x4] ;  /* 0xfffffc0e12157981 */ /* 0x000ee2000c1e1900 */
[----:B------:R-:W-:Y:S01]  /*0ce0*/  FFMA R25, R26, R26, R25 ;  /* 0x0000001a1a197223 */ /* 0x000fe20000000019 */
[----:B--2---:R-:W-:-:S02]  /*0cf0*/  FADD R26, R23, -R22 ;  /* 0x80000016171a7221 */ /* 0x004fc40000000000 */
[----:B------:R-:W2:Y:S04]  /*0d00*/  LDG.E R23, desc[UR14][R16.64] ;  /* 0x0000000e10177981 */ /* 0x000ea8000c1e1900 */
[----:B------:R-:W2:Y:S01]  /*0d10*/  LDG.E R22, desc[UR14][R18.64] ;  /* 0x0000000e12167981 */ /* 0x000ea2000c1e1900 */
[----:B------:R-:W-:Y:S01]  /*0d20*/  FFMA R25, R26, R26, R25 ;  /* 0x0000001a1a197223 */ /* 0x000fe20000000019 */
[----:B---3--:R-:W-:Y:S02]  /*0d30*/  FADD R26, R24, -R21 ;  /* 0x80000015181a7221 */ /* 0x008fe40000000000 */
[----:B------:R-:W3:Y:S04]  /*0d40*/  LDG.E R24, desc[UR14][R16.64+0x4] ;  /* 0x0000040e10187981 */ /* 0x000ee8000c1e1900 */
[----:B------:R-:W3:Y:S01]  /*0d50*/  LDG.E R21, desc[UR14][R18.64+0x4] ;  /* 0x0000040e12157981 */ /* 0x000ee2000c1e1900 */
[----:B------:R-:W-:Y:S01]  /*0d60*/  FFMA R25, R26, R26, R25 ;  /* 0x0000001a1a197223 */ /* 0x000fe20000000019 */
[----:B------:R-:W-:Y:S01]  /*0d70*/  UIADD3 UR4, UP0, UPT, UR4, -0x8, URZ ;  /* 0xfffffff804047890 */ /* 0x000fe2000ff1e0ff */
[----:B--2---:R-:W-:-:S02]  /*0d80*/  FADD R26, R23, -R22 ;  /* 0x80000016171a7221 */ /* 0x004fc40000000000 */
[----:B------:R-:W2:Y:S02]  /*0d90*/  LDG.E R23, desc[UR14][R16.64+0x8] ;  /* 0x0000080e10177981 */ /* 0x000ea4000c1e1900 */
[----:B------:R-:W-:Y:S02]  /*0da0*/  FFMA R25, R26, R26, R25 ;  /* 0x0000001a1a197223 */ /* 0x000fe40000000019 */
[----:B------:R-:W2:Y:S01]  /*0db0*/  LDG.E R22, desc[UR14][R18.64+0x8] ;  /* 0x0000080e12167981 */ /* 0x000ea2000c1e1900 */
[----:B---3--:R-:W-:-:S03]  /*0dc0*/  FADD R26, R24, -R21 ;  /* 0x80000015181a7221 */ /* 0x008fc60000000000 */
[----:B------:R0:W3:Y:S04]  /*0dd0*/  LDG.E R21, desc[UR14][R16.64+0xc] ;  /* 0x00000c0e10157981 */ /* 0x0000e8000c1e1900 */
[----:B------:R1:W3:Y:S01]  /*0de0*/  LDG.E R24, desc[UR14][R18.64+0xc] ;  /* 0x00000c0e12187981 */ /* 0x0002e2000c1e1900 */
[----:B------:R-:W-:Y:S01]  /*0df0*/  UIADD3.X UR5, UPT, UPT, UR5, -0x1, URZ, UP0, !UPT ;  /* 0xffffffff05057890 */ /* 0x000fe200087fe4ff */
[----:B------:R-:W-:Y:S01]  /*0e00*/  FFMA R25, R26, R26, R25 ;  /* 0x0000001a1a197223 */ /* 0x000fe20000000019 */
[----:B------:R-:W-:Y:S01]  /*0e10*/  UISETP.NE.U32.AND UP0, UPT, UR4, URZ, UPT ;  /* 0x000000ff0400728c */ /* 0x000fe2000bf05070 */
[----:B0-----:R-:W-:-:S03]  /*0e20*/  IADD3 R16, P0, PT, R16, 0x20, RZ ;  /* 0x0000002010107810 */ /* 0x001fc60007f1e0ff */
[----:B------:R-:W-:Y:S01]  /*0e30*/  UISETP.NE.AND.EX UP0, UPT, UR5, URZ, UPT, UP0 ;  /* 0x000000ff0500728c */ /* 0x000fe2000bf05300 */
[----:B-1----:R-:W-:Y:S01]  /*0e40*/  IADD3 R18, P1, PT, R18, 0x20, RZ ;  /* 0x0000002012127810 */ /* 0x002fe20007f3e0ff */
[----:B------:R-:W-:-:S03]  /*0e50*/  IMAD.X R17, RZ, RZ, R17, P0 ;  /* 0x000000ffff117224 */ /* 0x000fc600000e0611 */
[----:B------:R-:W-:Y:S01]  /*0e60*/  IADD3.X R19, PT, PT, RZ, R19, RZ, P1, !PT ;  /* 0x00000013ff137210 */ /* 0x000fe20000ffe4ff */
[----:B--2---:R-:W-:-:S04]  /*0e70*/  FADD R22, R23, -R22 ;  /* 0x8000001617167221 */ /* 0x004fc80000000000 */
[----:B------:R-:W-:Y:S01]  /*0e80*/  FFMA R25, R22, R22, R25 ;  /* 0x0000001616197223 */ /* 0x000fe20000000019 */
[----:B---3--:R-:W-:-:S04]  /*0e90*/  FADD R24, R21, -R24 ;  /* 0x8000001815187221 */ /* 0x008fc80000000000 */
[----:B------:R-:W-:Y:S01]  /*0ea0*/  FFMA R21, R24, R24, R25 ;  /* 0x0000001818157223 */ /* 0x000fe20000000019 */
[----:B------:R-:W-:Y:S06]  /*0eb0*/  BRA.U UP0, `(.L_x_13) ;  /* 0xfffffffd005c7547 */ /* 0x000fec000b83ffff */
[----:B------:R-:W-:Y:S01]  /*0ec0*/  UMOV UR4, UR8 ;  /* 0x0000000800047c82 */ /* 0x000fe20008000000 */
[----:B------:R-:W-:-:S05]  /*0ed0*/  UMOV UR5, UR9 ;  /* 0x0000000900057c82 */ /* 0x000fca0008000000 */
.L_x_12:
[----:B------:R-:W-:-:S04]  /*0ee0*/  UISETP.NE.U32.AND UP0, UPT, UR12, URZ, UPT ;  /* 0x000000ff0c00728c */ /* 0x000fc8000bf05070 */
[----:B------:R-:W-:-:S09]  /*0ef0*/  UISETP.NE.AND.EX UP0, UPT, URZ, URZ, UPT, UP0 ;  /* 0x000000ffff00728c */ /* 0x000fd2000bf05300 */
[----:B------:R-:W-:Y:S05]  /*0f00*/  BRA.U !UP0, `(.L_x_14) ;  /* 0x00000005082c7547 */ /* 0x000fea000b800000 */
[----:B------:R-:W-:Y:S02]  /*0f10*/  UIADD3 UR10, UP0, UPT, UR12, -0x1, URZ ;  /* 0xffffffff0c0a7890 */ /* 0x000fe4000ff1e0ff */
[----:B------:R-:W-:Y:S02]  /*0f20*/  ULOP3.LUT UR9, UR16, 0x3, URZ, 0xc0, !UPT ;  /* 0x0000000310097892 */ /* 0x000fe4000f8ec0ff */
[----:B------:R-:W-:Y:S02]  /*0f30*/  UIADD3.X UR11, UPT, UPT, URZ, -0x1, URZ, UP0, !UPT ;  /* 0xffffffffff0b7890 */ /* 0x000fe400087fe4ff */
[----:B------:R-:W-:Y:S02]  /*0f40*/  UISETP.GE.U32.AND UP1, UPT, UR10, 0x3, UPT ;  /* 0x000000030a00788c */ /* 0x000fe4000bf26070 */
[----:B------:R-:W-:Y:S02]  /*0f50*/  UISETP.NE.U32.AND UP0, UPT, UR9, URZ, UPT ;  /* 0x000000ff0900728c */ /* 0x000fe4000bf05070 */
[----:B------:R-:W-:-:S02]  /*0f60*/  UISETP.GE.U32.AND.EX UP1, UPT, UR11, URZ, UPT, UP1 ;  /* 0x000000ff0b00728c */ /* 0x000fc4000bf26110 */
[----:B------:R-:W-:-:S07]  /*0f70*/  UISETP.NE.AND.EX UP0, UPT, URZ, URZ, UPT, UP0 ;  /* 0x000000ffff00728c */ /* 0x000fce000bf05300 */
[----:B------:R-:W-:Y:S05]  /*0f80*/  BRA.U !UP1, `(.L_x_15) ;  /* 0x00000001096c7547 */ /* 0x000fea000b800000 */
[----:B------:R-:W0:Y:S01]  /*0f90*/  LDCU.64 UR10, c[0x0][0x3c0] ;  /* 0x00007800ff0a77ac */ /* 0x000e220008000a00 */
[----:B------:R-:W-:Y:S02]  /*0fa0*/  IADD3 R19, P0, PT, R12, UR4, RZ ;  /* 0x000000040c137c10 */ /* 0x000fe4000ff1e0ff */
[----:B------:R-:W-:Y:S02]  /*0fb0*/  IADD3 R17, P1, PT, R2, UR4, RZ ;  /* 0x0000000402117c10 */ /* 0x000fe4000ff3e0ff */
[----:B------:R-:W-:Y:S02]  /*0fc0*/  IADD3.X R22, PT, PT, R20, UR5, RZ, P0, !PT ;  /* 0x0000000514167c10 */ /* 0x000fe400087fe4ff */
[----:B------:R-:W-:Y:S02]  /*0fd0*/  IADD3.X R20, PT, PT, R14, UR5, RZ, P1, !PT ;  /* 0x000000050e147c10 */ /* 0x000fe40008ffe4ff */
[----:B0-----:R-:W-:Y:S02]  /*0fe0*/  LEA R18, P0, R19, UR10, 0x2 ;  /* 0x0000000a13127c11 */ /* 0x001fe4000f8010ff */
[----:B------:R-:W-:-:S02]  /*0ff0*/  LEA R16, P1, R17, UR10, 0x2 ;  /* 0x0000000a11107c11 */ /* 0x000fc4000f8210ff */
[----:B------:R-:W-:Y:S02]  /*1000*/  LEA.HI.X R19, R19, UR11, R22, 0x2, P0 ;  /* 0x0000000b13137c11 */ /* 0x000fe400080f1416 */
[----:B------:R-:W-:-:S03]  /*1010*/  LEA.HI.X R17, R17, UR11, R20, 0x2, P1 ;  /* 0x0000000b11117c11 */ /* 0x000fc600088f1414 */
[----:B------:R-:W2:Y:S04]  /*1020*/  LDG.E R26, desc[UR14][R18.64] ;  /* 0x0000000e121a7981 */ /* 0x000ea8000c1e1900 */
[----:B------:R-:W2:Y:S04]  /*1030*/  LDG.E R27, desc[UR14][R16.64] ;  /* 0x0000000e101b7981 */ /* 0x000ea8000c1e1900 */
[----:B------:R-:W3:Y:S04]  /*1040*/  LDG.E R25, desc[UR14][R18.64+0x4] ;  /* 0x0000040e12197981 */ /* 0x000ee8000c1e1900 */
[----:B------:R-:W3:Y:S04]  /*1050*/  LDG.E R24, desc[UR14][R16.64+0x4] ;  /* 0x0000040e10187981 */ /* 0x000ee8000c1e1900 */
[----:B------:R-:W4:Y:S04]  /*1060*/  LDG.E R20, desc[UR14][R18.64+0x8] ;  /* 0x0000080e12147981 */ /* 0x000f28000c1e1900 */
[----:B------:R-:W4:Y:S04]  /*1070*/  LDG.E R23, desc[UR14][R16.64+0x8] ;  /* 0x0000080e10177981 */ /* 0x000f28000c1e1900 */
[----:B------:R-:W5:Y:S04]  /*1080*/  LDG.E R22, desc[UR14][R18.64+0xc] ;  /* 0x00000c0e12167981 */ /* 0x000f68000c1e1900 */
[----:B------:R-:W5:Y:S01]  /*1090*/  LDG.E R29, desc[UR14][R16.64+0xc] ;  /* 0x00000c0e101d7981 */ /* 0x000f62000c1e1900 */
[----:B------:R-:W-:-:S04]  /*10a0*/  UIADD3 UR4, UP1, UPT, UR4, 0x4, URZ ;  /* 0x0000000404047890 */ /* 0x000fc8000ff3e0ff */
[----:B------:R-:W-:Y:S01]  /*10b0*/  UIADD3.X UR5, UPT, UPT, URZ, UR5, URZ, UP1, !UPT ;  /* 0x00000005ff057290 */ /* 0x000fe20008ffe4ff */
[----:B--2---:R-:W-:-:S04]  /*10c0*/  FADD R26, R26, -R27 ;  /* 0x8000001b1a1a7221 */ /* 0x004fc80000000000 */
[----:B------:R-:W-:Y:S01]  /*10d0*/  FFMA R21, R26, R26, R21 ;  /* 0x0000001a1a157223 */ /* 0x000fe20000000015 */
[----:B---3--:R-:W-:-:S04]  /*10e0*/  FADD R24, R25, -R24 ;  /* 0x8000001819187221 */ /* 0x008fc80000000000 */
[----:B------:R-:W-:Y:S01]  /*10f0*/  FFMA R21, R24, R24, R21 ;  /* 0x0000001818157223 */ /* 0x000fe20000000015 */
[----:B----4-:R-:W-:-:S04]  /*1100*/  FADD R20, R20, -R23 ;  /* 0x8000001714147221 */ /* 0x010fc80000000000 */
[----:B------:R-:W-:Y:S01]  /*1110*/  FFMA R21, R20, R20, R21 ;  /* 0x0000001414157223 */ /* 0x000fe20000000015 */
[----:B-----5:R-:W-:-:S04]  /*1120*/  FADD R22, R22, -R29 ;  /* 0x8000001d16167221 */ /* 0x020fc80000000000 */
[----:B------:R-:W-:-:S07]  /*1130*/  FFMA R21, R22, R22, R21 ;  /* 0x0000001616157223 */ /* 0x000fce0000000015 */
.L_x_15:
[----:B------:R-:W-:Y:S05]  /*1140*/  BRA.U !UP0, `(.L_x_14) ;  /* 0x00000001089c7547 */ /* 0x000fea000b800000 */
[----:B------:R-:W-:Y:S02]  /*1150*/  UISETP.NE.U32.AND UP0, UPT, UR9, 0x1, UPT ;  /* 0x000000010900788c */ /* 0x000fe4000bf05070 */
[----:B------:R-:W-:Y:S02]  /*1160*/  ULOP3.LUT UP1, URZ, UR16, 0x1, URZ, 0xc0, !UPT ;  /* 0x0000000110ff7892 */ /* 0x000fe4000f82c0ff */
[----:B------:R-:W-:-:S09]  /*1170*/  UISETP.NE.AND.EX UP0, UPT, URZ, URZ, UPT, UP0 ;  /* 0x000000ffff00728c */ /* 0x000fd2000bf05300 */
[----:B------:R-:W-:Y:S05]  /*1180*/  BRA.U !UP0, `(.L_x_16) ;  /* 0x0000000108507547 */ /* 0x000fea000b800000 */
[----:B------:R-:W0:Y:S01]  /*1190*/  LDCU.64 UR10, c[0x0][0x3c0] ;  /* 0x00007800ff0a77ac */ /* 0x000e220008000a00 */
[----:B------:R-:W-:Y:S02]  /*11a0*/  SHF.R.S32.HI R20, RZ, 0x1f, R12 ;  /* 0x0000001fff147819 */ /* 0x000fe4000001140c */
[----:B------:R-:W-:Y:S02]  /*11b0*/  IADD3 R17, P0, PT, R12, UR4, RZ ;  /* 0x000000040c117c10 */ /* 0x000fe4000ff1e0ff */
[----:B------:R-:W-:Y:S02]  /*11c0*/  IADD3 R19, P1, PT, R2, UR4, RZ ;  /* 0x0000000402137c10 */ /* 0x000fe4000ff3e0ff */
[----:B------:R-:W-:Y:S02]  /*11d0*/  IADD3.X R20, PT, PT, R20, UR5, RZ, P0, !PT ;  /* 0x0000000514147c10 */ /* 0x000fe400087fe4ff */
[----:B------:R-:W-:Y:S02]  /*11e0*/  IADD3.X R22, PT, PT, R14, UR5, RZ, P1, !PT ;  /* 0x000000050e167c10 */ /* 0x000fe40008ffe4ff */
[----:B0-----:R-:W-:-:S02]  /*11f0*/  LEA R16, P0, R17, UR10, 0x2 ;  /* 0x0000000a11107c11 */ /* 0x001fc4000f8010ff */
[----:B------:R-:W-:Y:S02]  /*1200*/  LEA R18, P1, R19, UR10, 0x2 ;  /* 0x0000000a13127c11 */ /* 0x000fe4000f8210ff */
[----:B------:R-:W-:Y:S02]  /*1210*/  LEA.HI.X R17, R17, UR11, R20, 0x2, P0 ;  /* 0x0000000b11117c11 */ /* 0x000fe400080f1414 */
[----:B------:R-:W-:-:S03]  /*1220*/  LEA.HI.X R19, R19, UR11, R22, 0x2, P1 ;  /* 0x0000000b13137c11 */ /* 0x000fc600088f1416 */
[----:B------:R-:W2:Y:S04]  /*1230*/  LDG.E R20, desc[UR14][R16.64] ;  /* 0x0000000e10147981 */ /* 0x000ea8000c1e1900 */
[----:B------:R-:W2:Y:S04]  /*1240*/  LDG.E R23, desc[UR14][R18.64] ;  /* 0x0000000e12177981 */ /* 0x000ea8000c1e1900 */
[----:B------:R-:W3:Y:S04]  /*1250*/  LDG.E R22, desc[UR14][R16.64+0x4] ;  /* 0x0000040e10167981 */ /* 0x000ee8000c1e1900 */
[----:B------:R-:W3:Y:S01]  /*1260*/  LDG.E R25, desc[UR14][R18.64+0x4] ;  /* 0x0000040e12197981 */ /* 0x000ee2000c1e1900 */
[----:B------:R-:W-:-:S04]  /*1270*/  UIADD3 UR4, UP0, UPT, UR4, 0x2, URZ ;  /* 0x0000000204047890 */ /* 0x000fc8000ff1e0ff */
[----:B------:R-:W-:Y:S01]  /*1280*/  UIADD3.X UR5, UPT, UPT, URZ, UR5, URZ, UP0, !UPT ;  /* 0x00000005ff057290 */ /* 0x000fe200087fe4ff */
[----:B--2---:R-:W-:-:S04]  /*1290*/  FADD R20, R20, -R23 ;  /* 0x8000001714147221 */ /* 0x004fc80000000000 */
[----:B------:R-:W-:Y:S01]  /*12a0*/  FFMA R21, R20, R20, R21 ;  /* 0x0000001414157223 */ /* 0x000fe20000000015 */
[----:B---3--:R-:W-:-:S04]  /*12b0*/  FADD R22, R22, -R25 ;  /* 0x8000001916167221 */ /* 0x008fc80000000000 */
[----:B------:R-:W-:-:S07]  /*12c0*/  FFMA R21, R22, R22, R21 ;  /* 0x0000001616157223 */ /* 0x000fce0000000015 */
.L_x_16:
[----:B------:R-:W-:Y:S05]  /*12d0*/  BRA.U !UP1, `(.L_x_14) ;  /* 0x0000000109387547 */ /* 0x000fea000b800000 */
[----:B------:R-:W0:Y:S01]  /*12e0*/  LDCU.64 UR10, c[0x0][0x3c0] ;  /* 0x00007800ff0a77ac */ /* 0x000e220008000a00 */
[----:B------:R-:W-:Y:S02]  /*12f0*/  IADD3 R3, P1, PT, R2, UR4, RZ ;  /* 0x0000000402037c10 */ /* 0x000fe4000ff3e0ff */
[----:B------:R-:W-:Y:S02]  /*1300*/  IADD3 R17, P0, PT, R12, UR4, RZ ;  /* 0x000000040c117c10 */ /* 0x000fe4000ff1e0ff */
[----:B------:R-:W-:Y:S02]  /*1310*/  SHF.R.S32.HI R18, RZ, 0x1f, R12 ;  /* 0x0000001fff127819 */ /* 0x000fe4000001140c */
[----:B------:R-:W-:Y:S02]  /*1320*/  IADD3.X R14, PT, PT, R14, UR5, RZ, P1, !PT ;  /* 0x000000050e0e7c10 */ /* 0x000fe40008ffe4ff */
[----:B------:R-:W-:Y:S02]  /*1330*/  IADD3.X R18, PT, PT, R18, UR5, RZ, P0, !PT ;  /* 0x0000000512127c10 */ /* 0x000fe400087fe4ff */
[----:B0-----:R-:W-:-:S02]  /*1340*/  LEA R2, P1, R3, UR10, 0x2 ;  /* 0x0000000a03027c11 */ /* 0x001fc4000f8210ff */
[----:B------:R-:W-:Y:S02]  /*1350*/  LEA R16, P0, R17, UR10, 0x2 ;  /* 0x0000000a11107c11 */ /* 0x000fe4000f8010ff */
[----:B------:R-:W-:Y:S02]  /*1360*/  LEA.HI.X R3, R3, UR11, R14, 0x2, P1 ;  /* 0x0000000b03037c11 */ /* 0x000fe400088f140e */
[----:B------:R-:W-:-:S04]  /*1370*/  LEA.HI.X R17, R17, UR11, R18, 0x2, P0 ;  /* 0x0000000b11117c11 */ /* 0x000fc800080f1412 */
[----:B------:R-:W2:Y:S04]  /*1380*/  LDG.E R3, desc[UR14][R2.64] ;  /* 0x0000000e02037981 */ /* 0x000ea8000c1e1900 */
[----:B------:R-:W2:Y:S02]  /*1390*/  LDG.E R16, desc[UR14][R16.64] ;  /* 0x0000000e10107981 */ /* 0x000ea4000c1e1900 */
[----:B--2---:R-:W-:-:S04]  /*13a0*/  FADD R14, R16, -R3 ;  /* 0x80000003100e7221 */ /* 0x004fc80000000000 */
[----:B------:R-:W-:-:S07]  /*13b0*/  FFMA R21, R14, R14, R21 ;  /* 0x0000000e0e157223 */ /* 0x000fce0000000015 */
.L_x_14:
[----:B------:R-:W0:Y:S01]  /*13c0*/  LDCU UR4, c[0x0][0x3a0] ;  /* 0x00007400ff0477ac */ /* 0x000e220008000800 */
[----:B------:R-:W-:Y:S01]  /*13d0*/  BSSY.RECONVERGENT B0, `(.L_x_17) ;  /* 0x0000016000007945 */ /* 0x000fe20003800200 */
[----:B0-----:R-:W-:-:S13]  /*13e0*/  FSETP.GTU.AND P0, PT, R21, UR4, PT ;  /* 0x0000000415007c0b */ /* 0x001fda000bf0c000 */
[----:B------:R-:W-:Y:S05]  /*13f0*/  @P0 BRA `(.L_x_18) ;  /* 0x00000000004c0947 */ /* 0x000fea0003800000 */
[----:B------:R-:W2:Y:S01]  /*1400*/  LDG.E R2, desc[UR14][R8.64] ;  /* 0x0000000e08027981 */ /* 0x000ea2000c1e1900 */
[----:B------:R-:W0:Y:S01]  /*1410*/  LDCU.64 UR4, c[0x0][0x3a8] ;  /* 0x00007500ff0477ac */ /* 0x000e220008000a00 */
[----:B------:R-:W-:Y:S01]  /*1420*/  IADD3 R14, P0, PT, R6, UR6, RZ ;  /* 0x00000006060e7c10 */ /* 0x000fe2000ff1e0ff */
[----:B--2---:R-:W-:Y:S02]  /*1430*/  VIADD R19, R2, 0x1 ;  /* 0x0000000102137836 */ /* 0x004fe40000000000 */
[----:B------:R-:W1:Y:S03]  /*1440*/  LDC.64 R2, c[0x0][0x390] ;  /* 0x0000e400ff027b82 */ /* 0x000e660000000a00 */
[----:B------:R2:W-:Y:S04]  /*1450*/  STG.E desc[UR14][R8.64], R19 ;  /* 0x0000001308007986 */ /* 0x0005e8000c10190e */
[----:B------:R-:W1:Y:S01]  /*1460*/  LDG.E R5, desc[UR14][R4.64] ;  /* 0x0000000e04057981 */ /* 0x000e62000c1e1900 */
[----:B------:R-:W-:-:S02]  /*1470*/  IADD3.X R17, PT, PT, R13, UR7, RZ, P0, !PT ;  /* 0x000000070d117c10 */ /* 0x000fc400087fe4ff */
[----:B0-----:R-:W-:-:S04]  /*1480*/  LEA R16, P0, R14, UR4, 0x2 ;  /* 0x000000040e107c11 */ /* 0x001fc8000f8010ff */
        /* <DEDUP_REMOVED lines=10> */
.L_x_18:
[----:B------:R-:W-:Y:S05]  /*1530*/  BSYNC.RECONVERGENT B0 ;  /* 0x0000000000007941 */ /* 0x000fea0003800200 */
.L_x_17:
[----:B------:R-:W1:Y:S01]  /*1540*/  LDCU.64 UR4, c[0x0][0x398] ;  /* 0x00007300ff0477ac */ /* 0x000e620008000a00 */
[----:B------:R-:W-:-:S04]  /*1550*/  UIADD3 UR6, UP0, UPT, UR6, 0x1, URZ ;  /* 0x0000000106067890 */ /* 0x000fc8000ff1e0ff */
[----:B------:R-:W-:Y:S02]  /*1560*/  UIADD3.X UR7, UPT, UPT, URZ, UR7, URZ, UP0, !UPT ;  /* 0x00000007ff077290 */ /* 0x000fe400087fe4ff */
[----:B-1----:R-:W-:-:S04]  /*1570*/  UISETP.GE.U32.AND UP0, UPT, UR6, UR4, UPT ;  /* 0x000000040600728c */ /* 0x002fc8000bf06070 */
[----:B------:R-:W-:-:S09]  /*1580*/  UISETP.GE.U32.AND.EX UP0, UPT, UR7, UR5, UPT, UP0 ;  /* 0x000000050700728c */ /* 0x000fd2000bf06100 */
[----:B------:R-:W-:Y:S05]  /*1590*/  BRA.U !UP0, `(.L_x_19) ;  /* 0xfffffff508247547 */ /* 0x000fea000b83ffff */
.L_x_5:
[----:B------:R-:W5:Y:S01]  /*15a0*/  LDG.E R8, desc[UR14][R8.64] ;  /* 0x0000000e08087981 */ /* 0x000f62000c1e1900 */
[----:B------:R-:W5:Y:S02]  /*15b0*/  LDCU.64 UR4, c[0x0][0x3d8] ;  /* 0x00007b00ff0477ac */ /* 0x000f640008000a00 */
[----:B-----5:R-:W-:Y:S02]  /*15c0*/  ISETP.GE.U32.AND P0, PT, R8, UR4, PT ;  /* 0x0000000408007c0c */ /* 0x020fe4000bf06070 */
[----:B-12---:R-:W-:-:S04]  /*15d0*/  SHF.R.S32.HI R2, RZ, 0x1f, R8 ;  /* 0x0000001fff027819 */ /* 0x006fc80000011408 */
[----:B------:R-:W-:-:S13]  /*15e0*/  ISETP.GE.U32.AND.EX P0, PT, R2, UR5, PT, P0 ;  /* 0x0000000502007c0c */ /* 0x000fda000bf06100 */
[----:B------:R-:W-:Y:S05]  /*15f0*/  @!P0 BRA `(.L_x_20) ;  /* 0x0000001800d08947 */ /* 0x000fea0003800000 */
[----:B0-----:R-:W2:Y:S01]  /*1600*/  LDG.E R5, desc[UR14][R10.64] ;  /* 0x0000000e0a057981 */ /* 0x001ea2000c1e1900 */
[----:B------:R-:W0:Y:S08]  /*1610*/  LDC.64 R2, c[0x0][0x390] ;  /* 0x0000e400ff027b82 */ /* 0x000e300000000a00 */
[----:B------:R-:W1:Y:S01]  /*1620*/  LDC R4, c[0x0][0x398] ;  /* 0x0000e600ff047b82 */ /* 0x000e620000000800 */
[----:B0-----:R-:W-:-:S04]  /*1630*/  IMAD.WIDE R8, R0, 0x4, R2 ;  /* 0x0000000400087825 */ /* 0x001fc800078e0202 */
[----:B-1----:R-:W-:Y:S02]  /*1640*/  IMAD R0, R15, R4, RZ ;  /* 0x000000040f007224 */ /* 0x002fe400078e02ff */
[----:B------:R-:W-:-:S05]  /*1650*/  IMAD.IADD R7, R6, 0x1, R4 ;  /* 0x0000000106077824 */ /* 0x000fca00078e0204 */
[----:B------:R-:W-:Y:S01]  /*1660*/  ISETP.GE.U32.AND P0, PT, R0, R7, PT ;  /* 0x000000070000720c */ /* 0x000fe20003f06070 */
[----:B--2---:R-:W-:-:S05]  /*1670*/  IMAD.MOV R5, RZ, RZ, -R5 ;  /* 0x000000ffff057224 */ /* 0x004fca00078e0a05 */
[----:B------:R0:W-:Y:S07]  /*1680*/  REDG.E.MIN.S32.STRONG.GPU desc[UR14][R8.64], R5 ;  /* 0x000000050800798e */ /* 0x0001ee000c92e30e */
[----:B---34-:R-:W-:Y:S05]  /*1690*/  @P0 EXIT ;  /* 0x000000000000094d */ /* 0x018fea0003800000 */
[C---:B0-----:R-:W-:Y:S01]  /*16a0*/  VIADD R5, R4.reuse, 0xffffffff ;  /* 0xffffffff04057836 */ /* 0x041fe20000000000 */
[----:B------:R-:W-:-:S04]  /*16b0*/  LOP3.LUT R12, R4, 0xf, RZ, 0xc0, !PT ;  /* 0x0000000f040c7812 */ /* 0x000fc800078ec0ff */
[----:B------:R-:W-:-:S13]  /*16c0*/  ISETP.GE.U32.AND P0, PT, R5, 0xf, PT ;  /* 0x0000000f0500780c */ /* 0x000fda0003f06070 */
[----:B------:R-:W-:Y:S05]  /*16d0*/  @!P0 BRA `(.L_x_21) ;  /* 0x0000001000488947 */ /* 0x000fea0003800000 */
[----:B------:R-:W0:Y:S02]  /*16e0*/  LDC.64 R6, c[0x0][0x3a8] ;  /* 0x0000ea00ff067b82 */ /* 0x000e240000000a00 */
[----:B0-----:R-:W-:-:S05]  /*16f0*/  IMAD.WIDE.U32 R6, R0, 0x4, R6 ;  /* 0x0000000400067825 */ /* 0x001fca00078e0006 */
[----:B------:R-:W2:Y:S01]  /*1700*/  LDG.E R9, desc[UR14][R6.64] ;  /* 0x0000000e06097981 */ /* 0x000ea2000c1e1900 */
[----:B------:R-:W-:Y:S01]  /*1710*/  BSSY.RECONVERGENT B0, `(.L_x_22) ;  /* 0x0000006000007945 */ /* 0x000fe20003800200 */
[----:B--2---:R-:W-:-:S13]  /*1720*/  ISETP.NE.AND P0, PT, R9, 0x7fffffff, PT ;  /* 0x7fffffff0900780c */ /* 0x004fda0003f05270 */
[----:B------:R-:W-:Y:S05]  /*1730*/  @!P0 BRA `(.L_x_23) ;  /* 0x00000000000c8947 */ /* 0x000fea0003800000 */
[----:B------:R-:W2:Y:S01]  /*1740*/  LDG.E R5, desc[UR14][R10.64] ;  /* 0x0000000e0a057981 */ /* 0x000ea2000c1e1900 */
[----:B------:R-:W-:-:S05]  /*1750*/  IMAD.WIDE R8, R9, 0x4, R2 ;  /* 0x0000000409087825 */ /* 0x000fca00078e0202 */
[----:B--2---:R0:W-:Y:S02]  /*1760*/  REDG.E.MIN.S32.STRONG.GPU desc[UR14][R8.64], R5 ;  /* 0x000000050800798e */ /* 0x0041e4000c92e30e */
.L_x_23:
[----:B------:R-:W-:Y:S05]  /*1770*/  BSYNC.RECONVERGENT B0 ;  /* 0x0000000000007941 */ /* 0x000fea0003800200 */
.L_x_22:
[----:B0-----:R-:W2:Y:S01]  /*1780*/  LDG.E R9, desc[UR14][R6.64+0x4] ;  /* 0x0000040e06097981 */ /* 0x001ea2000c1e1900 */
[----:B------:R-:W-:Y:S01]  /*1790*/  BSSY.RECONVERGENT B0, `(.L_x_24) ;  /* 0x0000006000007945 */ /* 0x000fe20003800200 */
[----:B--2---:R-:W-:-:S13]  /*17a0*/  ISETP.NE.AND P0, PT, R9, 0x7fffffff, PT ;  /* 0x7fffffff0900780c */ /* 0x004fda0003f05270 */
[----:B------:R-:W-:Y:S05]  /*17b0*/  @!P0 BRA `(.L_x_25) ;  /* 0x00000000000c8947 */ /* 0x000fea0003800000 */
[----:B------:R-:W2:Y:S01]  /*17c0*/  LDG.E R5, desc[UR14][R10.64] ;  /* 0x0000000e0a057981 */ /* 0x000ea2000c1e1900 */
[----:B------:R-:W-:-:S05]  /*17d0*/  IMAD.WIDE R8, R9, 0x4, R2 ;  /* 0x0000000409087825 */ /* 0x000fca00078e0202 */
[----:B--2---:R0:W-:Y:S02]  /*17e0*/  REDG.E.MIN.S32.STRONG.GPU desc[UR14][R8.64], R5 ;  /* 0x000000050800798e */ /* 0x0041e4000c92e30e */
.L_x_25:
[----:B------:R-:W-:Y:S05]  /*17f0*/  BSYNC.RECONVERGENT B0 ;  /* 0x0000000000007941 */ /* 0x000fea0003800200 */
.L_x_24:
[----:B0-----:R-:W2:Y:S01]  /*1800*/  LDG.E R9, desc[UR14][R6.64+0x8] ;  /* 0x0000080e06097981 */ /* 0x001ea2000c1e1900 */
[----:B------:R-:W-:Y:S01]  /*1810*/  BSSY.RECONVERGENT B0, `(.L_x_26) ;  /* 0x0000006000007945 */ /* 0x000fe20003800200 */
[----:B--2---:R-:W-:-:S13]  /*1820*/  ISETP.NE.AND P0, PT, R9, 0x7fffffff, PT ;  /* 0x7fffffff0900780c */ /* 0x004fda0003f05270 */
[----:B------:R-:W-:Y:S05]  /*1830*/  @!P0 BRA `(.L_x_27) ;  /* 0x00000000000c8947 */ /* 0x000fea0003800000 */
[----:B------:R-:W2:Y:S01]  /*1840*/  LDG.E R5, desc[UR14][R10.64] ;  /* 0x0000000e0a057981 */ /* 0x000ea2000c1e1900 */
[----:B------:R-:W-:-:S05]  /*1850*/  IMAD.WIDE R8, R9, 0x4, R2 ;  /* 0x0000000409087825 */ /* 0x000fca00078e0202 */
[----:B--2---:R0:W-:Y:S02]  /*1860*/  REDG.E.MIN.S32.STRONG.GPU desc[UR14][R8.64], R5 ;  /* 0x000000050800798e */ /* 0x0041e4000c92e30e */
.L_x_27:
[----:B------:R-:W-:Y:S05]  /*1870*/  BSYNC.RECONVERGENT B0 ;  /* 0x0000000000007941 */ /* 0x000fea0003800200 */
.L_x_26:
[----:B0-----:R-:W2:Y:S01]  /*1880*/  LDG.E R9, desc[UR14][R6.64+0xc] ;  /* 0x00000c0e06097981 */ /* 0x001ea2000c1e1900 */
[----:B------:R-:W-:Y:S01]  /*1890*/  BSSY.RECONVERGENT B0, `(.L_x_28) ;  /* 0x0000006000007945 */ /* 0x000fe20003800200 */
[----:B--2---:R-:W-:-:S13]  /*18a0*/  ISETP.NE.AND P0, PT, R9, 0x7fffffff, PT ;  /* 0x7fffffff0900780c */ /* 0x004fda0003f05270 */
[----:B------:R-:W-:Y:S05]  /*18b0*/  @!P0 BRA `(.L_x_29) ;  /* 0x00000000000c8947 */ /* 0x000fea0003800000 */
[----:B------:R-:W2:Y:S01]  /*18c0*/  LDG.E R5, desc[UR14][R10.64] ;  /* 0x0000000e0a057981 */ /* 0x000ea2000c1e1900 */
[----:B------:R-:W-:-:S05]  /*18d0*/  IMAD.WIDE R8, R9, 0x4, R2 ;  /* 0x0000000409087825 */ /* 0x000fca00078e0202 */
[----:B--2---:R0:W-:Y:S02]  /*18e0*/  REDG.E.MIN.S32.STRONG.GPU desc[UR14][R8.64], R5 ;  /* 0x000000050800798e */ /* 0x0041e4000c92e30e */
.L_x_29:
[----:B------:R-:W-:Y:S05]  /*18f0*/  BSYNC.RECONVERGENT B0 ;  /* 0x0000000000007941 */ /* 0x000fea0003800200 */
.L_x_28:
[----:B0-----:R-:W2:Y:S01]  /*1900*/  LDG.E R9, desc[UR14][R6.64+0x10] ;  /* 0x0000100e06097981 */ /* 0x001ea2000c1e1900 */
[----:B------:R-:W-:Y:S01]  /*1910*/  BSSY.RECONVERGENT B0, `(.L_x_30) ;  /* 0x0000006000007945 */ /* 0x000fe20003800200 */
[----:B--2---:R-:W-:-:S13]  /*1920*/  ISETP.NE.AND P0, PT, R9, 0x7fffffff, PT ;  /* 0x7fffffff0900780c */ /* 0x004fda0003f05270 */
[----:B------:R-:W-:Y:S05]  /*1930*/  @!P0 BRA `(.L_x_31) ;  /* 0x00000000000c8947 */ /* 0x000fea0003800000 */
[----:B------:R-:W2:Y:S01]  /*1940*/  LDG.E R5, desc[UR14][R10.64] ;  /* 0x0000000e0a057981 */ /* 0x000ea2000c1e1900 */
[----:B------:R-:W-:-:S05]  /*1950*/  IMAD.WIDE R8, R9, 0x4, R2 ;  /* 0x0000000409087825 */ /* 0x000fca00078e0202 */
[----:B--2---:R0:W-:Y:S02]  /*1960*/  REDG.E.MIN.S32.STRONG.GPU desc[UR14][R8.64], R5 ;  /* 0x000000050800798e */ /* 0x0041e4000c92e30e */
.L_x_31:
[----:B------:R-:W-:Y:S05]  /*1970*/  BSYNC.RECONVERGENT B0 ;  /* 0x0000000000007941 */ /* 0x000fea0003800200 */
.L_x_30:
[----:B0-----:R-:W2:Y:S01]  /*1980*/  LDG.E R9, desc[UR14][R6.64+0x14] ;  /* 0x0000140e06097981 */ /* 0x001ea2000c1e1900 */
[----:B------:R-:W-:Y:S01]  /*1990*/  BSSY.RECONVERGENT B0, `(.L_x_32) ;  /* 0x0000006000007945 */ /* 0x000fe20003800200 */
[----:B--2---:R-:W-:-:S13]  /*19a0*/  ISETP.NE.AND P0, PT, R9, 0x7fffffff, PT ;  /* 0x7fffffff0900780c */ /* 0x004fda0003f05270 */
[----:B------:R-:W-:Y:S05]  /*19b0*/  @!P0 BRA `(.L_x_33) ;  /* 0x00000000000c8947 */ /* 0x000fea0003800000 */
[----:B------:R-:W2:Y:S01]  /*19c0*/  LDG.E R5, desc[UR14][R10.64] ;  /* 0x0000000e0a057981 */ /* 0x000ea2000c1e1900 */
[----:B------:R-:W-:-:S05]  /*19d0*/  IMAD.WIDE R8, R9, 0x4, R2 ;  /* 0x0000000409087825 */ /* 0x000fca00078e0202 */
[----:B--2---:R0:W-:Y:S02]  /*19e0*/  REDG.E.MIN.S32.STRONG.GPU desc[UR14][R8.64], R5 ;  /* 0x000000050800798e */ /* 0x0041e4000c92e30e */
.L_x_33:
[----:B------:R-:W-:Y:S05]  /*19f0*/  BSYNC.RECONVERGENT B0 ;  /* 0x0000000000007941 */ /* 0x000fea0003800200 */
.L_x_32:
[----:B0-----:R-:W2:Y:S01]  /*1a00*/  LDG.E R9, desc[UR14][R6.64+0x18] ;  /* 0x0000180e06097981 */ /* 0x001ea2000c1e1900 */
[----:B------:R-:W-:Y:S01]  /*1a10*/  BSSY.RECONVERGENT B0, `(.L_x_34) ;  /* 0x0000006000007945 */ /* 0x000fe20003800200 */
[----:B--2---:R-:W-:-:S13]  /*1a20*/  ISETP.NE.AND P0, PT, R9, 0x7fffffff, PT ;  /* 0x7fffffff0900780c */ /* 0x004fda0003f05270 */
[----:B------:R-:W-:Y:S05]  /*1a30*/  @!P0 BRA `(.L_x_35) ;  /* 0x00000000000c8947 */ /* 0x000fea0003800000 */
[----:B------:R-:W2:Y:S01]  /*1a40*/  LDG.E R5, desc[UR14][R10.64] ;  /* 0x0000000e0a057981 */ /* 0x000ea2000c1e1900 */
[----:B------:R-:W-:-:S05]  /*1a50*/  IMAD.WIDE R8, R9, 0x4, R2 ;  /* 0x0000000409087825 */ /* 0x000fca00078e0202 */
[----:B--2---:R0:W-:Y:S02]  /*1a60*/  REDG.E.MIN.S32.STRONG.GPU desc[UR14][R8.64], R5 ;  /* 0x000000050800798e */ /* 0x0041e4000c92e30e */
.L_x_35:
[----:B------:R-:W-:Y:S05]  /*1a70*/  BSYNC.RECONVERGENT B0 ;  /* 0x0000000000007941 */ /* 0x000fea0003800200 */
.L_x_34:
[----:B0-----:R-:W2:Y:S01]  /*1a80*/  LDG.E R9, desc[UR14][R6.64+0x1c] ;  /* 0x00001c0e06097981 */ /* 0x001ea2000c1e1900 */
[----:B------:R-:W-:Y:S01]  /*1a90*/  BSSY.RECONVERGENT B0, `(.L_x_36) ;  /* 0x0000006000007945 */ /* 0x000fe20003800200 */
[----:B--2---:R-:W-:-:S13]  /*1aa0*/  ISETP.NE.AND P0, PT, R9, 0x7fffffff, PT ;  /* 0x7fffffff0900780c */ /* 0x004fda0003f05270 */
[----:B------:R-:W-:Y:S05]  /*1ab0*/  @!P0 BRA `(.L_x_37) ;  /* 0x00000000000c8947 */ /* 0x000fea0003800000 */
[----:B------:R-:W2:Y:S01]  /*1ac0*/  LDG.E R5, desc[UR14][R10.64] ;  /* 0x0000000e0a057981 */ /* 0x000ea2000c1e1900 */
[----:B------:R-:W-:-:S05]  /*1ad0*/  IMAD.WIDE R8, R9, 0x4, R2 ;  /* 0x0000000409087825 */ /* 0x000fca00078e0202 */
[----:B--2---:R0:W-:Y:S02]  /*1ae0*/  REDG.E.MIN.S32.STRONG.GPU desc[UR14][R8.64], R5 ;  /* 0x000000050800798e */ /* 0x0041e4000c92e30e */
.L_x_37:
[----:B------:R-:W-:Y:S05]  /*1af0*/  BSYNC.RECONVERGENT B0 ;  /* 0x0000000000007941 */ /* 0x000fea0003800200 */
.L_x_36:
[----:B0-----:R-:W2:Y:S01]  /*1b00*/  LDG.E R9, desc[UR14][R6.64+0x20] ;  /* 0x0000200e06097981 */ /* 0x001ea2000c1e1900 */
[----:B------:R-:W-:Y:S01]  /*1b10*/  BSSY.RECONVERGENT B0, `(.L_x_38) ;  /* 0x0000006000007945 */ /* 0x000fe20003800200 */
[----:B--2---:R-:W-:-:S13]  /*1b20*/  ISETP.NE.AND P0, PT, R9, 0x7fffffff, PT ;  /* 0x7fffffff0900780c */ /* 0x004fda0003f05270 */
[----:B------:R-:W-:Y:S05]  /*1b30*/  @!P0 BRA `(.L_x_39) ;  /* 0x00000000000c8947 */ /* 0x000fea0003800000 */
[----:B------:R-:W2:Y:S01]  /*1b40*/  LDG.E R5, desc[UR14][R10.64] ;  /* 0x0000000e0a057981 */ /* 0x000ea2000c1e1900 */
[----:B------:R-:W-:-:S05]  /*1b50*/  IMAD.WIDE R8, R9, 0x4, R2 ;  /* 0x0000000409087825 */ /* 0x000fca00078e0202 */
[----:B--2---:R0:W-:Y:S02]  /*1b60*/  REDG.E.MIN.S32.STRONG.GPU desc[UR14][R8.64], R5 ;  /* 0x000000050800798e */ /* 0x0041e4000c92e30e */
.L_x_39:
[----:B------:R-:W-:Y:S05]  /*1b70*/  BSYNC.RECONVERGENT B0 ;  /* 0x0000000000007941 */ /* 0x000fea0003800200 */
.L_x_38:
[----:B0-----:R-:W2:Y:S01]  /*1b80*/  LDG.E R9, desc[UR14][R6.64+0x24] ;  /* 0x0000240e06097981 */ /* 0x001ea2000c1e1900 */
[----:B------:R-:W-:Y:S01]  /*1b90*/  BSSY.RECONVERGENT B0, `(.L_x_40) ;  /* 0x0000006000007945 */ /* 0x000fe20003800200 */
[----:B--2---:R-:W-:-:S13]  /*1ba0*/  ISETP.NE.AND P0, PT, R9, 0x7fffffff, PT ;  /* 0x7fffffff0900780c */ /* 0x004fda0003f05270 */
[----:B------:R-:W-:Y:S05]  /*1bb0*/  @!P0 BRA `(.L_x_41) ;  /* 0x00000000000c8947 */ /* 0x000fea0003800000 */
[----:B------:R-:W2:Y:S01]  /*1bc0*/  LDG.E R5, desc[UR14][R10.64] ;  /* 0x0000000e0a057981 */ /* 0x000ea2000c1e1900 */
[----:B------:R-:W-:-:S05]  /*1bd0*/  IMAD.WIDE R8, R9, 0x4, R2 ;  /* 0x0000000409087825 */ /* 0x000fca00078e0202 */
[----:B--2---:R0:W-:Y:S02]  /*1be0*/  REDG.E.MIN.S32.STRONG.GPU desc[UR14][R8.64], R5 ;  /* 0x000000050800798e */ /* 0x0041e4000c92e30e */
.L_x_41:
[----:B------:R-:W-:Y:S05]  /*1bf0*/  BSYNC.RECONVERGENT B0 ;  /* 0x0000000000007941 */ /* 0x000fea0003800200 */
.L_x_40:
[----:B0-----:R-:W2:Y:S01]  /*1c00*/  LDG.E R9, desc[UR14][R6.64+0x28] ;  /* 0x0000280e06097981 */ /* 0x001ea2000c1e1900 */
[----:B------:R-:W-:Y:S01]  /*1c10*/  BSSY.RECONVERGENT B0, `(.L_x_42) ;  /* 0x0000006000007945 */ /* 0x000fe20003800200 */
[----:B--2---:R-:W-:-:S13]  /*1c20*/  ISETP.NE.AND P0, PT, R9, 0x7fffffff, PT ;  /* 0x7fffffff0900780c */ /* 0x004fda0003f05270 */
[----:B------:R-:W-:Y:S05]  /*1c30*/  @!P0 BRA `(.L_x_43) ;  /* 0x00000000000c8947 */ /* 0x000fea0003800000 */
[----:B------:R-:W2:Y:S01]  /*1c40*/  LDG.E R5, desc[UR14][R10.64] ;  /* 0x0000000e0a057981 */ /* 0x000ea2000c1e1900 */
[----:B------:R-:W-:-:S05]  /*1c50*/  IMAD.WIDE R8, R9, 0x4, R2 ;  /* 0x0000000409087825 */ /* 0x000fca00078e0202 */
[----:B--2---:R0:W-:Y:S02]  /*1c60*/  REDG.E.MIN.S32.STRONG.GPU desc[UR14][R8.64], R5 ;  /* 0x000000050800798e */ /* 0x0041e4000c92e30e */
.L_x_43:
[----:B------:R-:W-:Y:S05]  /*1c70*/  BSYNC.RECONVERGENT B0 ;  /* 0x0000000000007941 */ /* 0x000fea0003800200 */
.L_x_42:
[----:B0-----:R-:W2:Y:S01]  /*1c80*/  LDG.E R9, desc[UR14][R6.64+0x2c] ;  /* 0x00002c0e06097981 */ /* 0x001ea2000c1e1900 */
[----:B------:R-:W-:Y:S01]  /*1c90*/  BSSY.RECONVERGENT B0, `(.L_x_44) ;  /* 0x0000006000007945 */ /* 0x000fe20003800200 */
[----:B--2---:R-:W-:-:S13]  /*1ca0*/  ISETP.NE.AND P0, PT, R9, 0x7fffffff, PT ;  /* 0x7fffffff0900780c */ /* 0x004fda0003f05270 */
[----:B------:R-:W-:Y:S05]  /*1cb0*/  @!P0 BRA `(.L_x_45) ;  /* 0x00000000000c8947 */ /* 0x000fea0003800000 */
[----:B------:R-:W2:Y:S01]  /*1cc0*/  LDG.E R5, desc[UR14][R10.64] ;  /* 0x0000000e0a057981 */ /* 0x000ea2000c1e1900 */
[----:B------:R-:W-:-:S05]  /*1cd0*/  IMAD.WIDE R8, R9, 0x4, R2 ;  /* 0x0000000409087825 */ /* 0x000fca00078e0202 */
[----:B--2---:R0:W-:Y:S02]  /*1ce0*/  REDG.E.MIN.S32.STRONG.GPU desc[UR14][R8.64], R5 ;  /* 0x000000050800798e */ /* 0x0041e4000c92e30e */
.L_x_45:
[----:B------:R-:W-:Y:S05]  /*1cf0*/  BSYNC.RECONVERGENT B0 ;  /* 0x0000000000007941 */ /* 0x000fea0003800200 */
.L_x_44:
[----:B0-----:R-:W2:Y:S01]  /*1d00*/  LDG.E R9, desc[UR14][R6.64+0x30] ;  /* 0x0000300e06097981 */ /* 0x001ea2000c1e1900 */
[----:B------:R-:W-:Y:S01]  /*1d10*/  BSSY.RECONVERGENT B0, `(.L_x_46) ;  /* 0x0000006000007945 */ /* 0x000fe20003800200 */
[----:B--2---:R-:W-:-:S13]  /*1d20*/  ISETP.NE.AND P0, PT, R9, 0x7fffffff, PT ;  /* 0x7fffffff0900780c */ /* 0x004fda0003f05270 */
[----:B------:R-:W-:Y:S05]  /*1d30*/  @!P0 BRA `(.L_x_47) ;  /* 0x00000000000c8947 */ /* 0x000fea0003800000 */
[----:B------:R-:W2:Y:S01]  /*1d40*/  LDG.E R5, desc[UR14][R10.64] ;  /* 0x0000000e0a057981 */ /* 0x000ea2000c1e1900 */
[----:B------:R-:W-:-:S05]  /*1d50*/  IMAD.WIDE R8, R9, 0x4, R2 ;  /* 0x0000000409087825 */ /* 0x000fca00078e0202 */
[----:B--2---:R0:W-:Y:S02]  /*1d60*/  REDG.E.MIN.S32.STRONG.GPU desc[UR14][R8.64], R5 ;  /* 0x000000050800798e */ /* 0x0041e4000c92e30e */
.L_x_47:
[----:B------:R-:W-:Y:S05]  /*1d70*/  BSYNC.RECONVERGENT B0 ;  /* 0x0000000000007941 */ /* 0x000fea0003800200 */
.L_x_46:
[----:B0-----:R-:W2:Y:S01]  /*1d80*/  LDG.E R9, desc[UR14][R6.64+0x34] ;  /* 0x0000340e06097981 */ /* 0x001ea2000c1e1900 */
[----:B------:R-:W-:Y:S01]  /*1d90*/  BSSY.RECONVERGENT B0, `(.L_x_48) ;  /* 0x0000006000007945 */ /* 0x000fe20003800200 */
[----:B--2---:R-:W-:-:S13]  /*1da0*/  ISETP.NE.AND P0, PT, R9, 0x7fffffff, PT ;  /* 0x7fffffff0900780c */ /* 0x004fda0003f05270 */
[----:B------:R-:W-:Y:S05]  /*1db0*/  @!P0 BRA `(.L_x_49) ;  /* 0x00000000000c8947 */ /* 0x000fea0003800000 */
[----:B------:R-:W2:Y:S01]  /*1dc0*/  LDG.E R5, desc[UR14][R10.64] ;  /* 0x0000000e0a057981 */ /* 0x000ea2000c1e1900 */
[----:B------:R-:W-:-:S05]  /*1dd0*/  IMAD.WIDE R8, R9, 0x4, R2 ;  /* 0x0000000409087825 */ /* 0x000fca00078e0202 */
[----:B--2---:R0:W-:Y:S02]  /*1de0*/  REDG.E.MIN.S32.STRONG.GPU desc[UR14][R8.64], R5 ;  /* 0x000000050800798e */ /* 0x0041e4000c92e30e */
.L_x_49:
[----:B------:R-:W-:Y:S05]  /*1df0*/  BSYNC.RECONVERGENT B0 ;  /* 0x0000000000007941 */ /* 0x000fea0003800200 */
.L_x_48:
[----:B0-----:R-:W2:Y:S01]  /*1e00*/  LDG.E R9, desc[UR14][R6.64+0x38] ;  /* 0x0000380e06097981 */ /* 0x001ea2000c1e1900 */
[----:B------:R-:W-:Y:S01]  /*1e10*/  BSSY.RECONVERGENT B0, `(.L_x_50) ;  /* 0x0000006000007945 */ /* 0x000fe20003800200 */
[----:B--2---:R-:W-:-:S13]  /*1e20*/  ISETP.NE.AND P0, PT, R9, 0x7fffffff, PT ;  /* 0x7fffffff0900780c */ /* 0x004fda0003f05270 */
[----:B------:R-:W-:Y:S05]  /*1e30*/  @!P0 BRA `(.L_x_51) ;  /* 0x00000000000c8947 */ /* 0x000fea0003800000 */
[----:B------:R-:W2:Y:S01]  /*1e40*/  LDG.E R5, desc[UR14][R10.64] ;  /* 0x0000000e0a057981 */ /* 0x000ea2000c1e1900 */
[----:B------:R-:W-:-:S05]  /*1e50*/  IMAD.WIDE R8, R9, 0x4, R2 ;  /* 0x0000000409087825 */ /* 0x000fca00078e0202 */
[----:B--2---:R0:W-:Y:S02]  /*1e60*/  REDG.E.MIN.S32.STRONG.GPU desc[UR14][R8.64], R5 ;  /* 0x000000050800798e */ /* 0x0041e4000c92e30e */
.L_x_51:
[----:B------:R-:W-:Y:S05]  /*1e70*/  BSYNC.RECONVERGENT B0 ;  /* 0x0000000000007941 */ /* 0x000fea0003800200 */
.L_x_50:
[----:B0-----:R-:W2:Y:S01]  /*1e80*/  LDG.E R9, desc[UR14][R6.64+0x3c] ;  /* 0x00003c0e06097981 */ /* 0x001ea2000c1e1900 */
[----:B------:R-:W-:Y:S01]  /*1e90*/  LOP3.LUT R4, R4, 0xfffffff0, RZ, 0xc0, !PT ;  /* 0xfffffff004047812 */ /* 0x000fe200078ec0ff */
[----:B------:R-:W-:Y:S01]  /*1ea0*/  BSSY.RECONVERGENT B0, `(.L_x_52) ;  /* 0x0000009000007945 */ /* 0x000fe20003800200 */
[----:B------:R-:W-:Y:S02]  /*1eb0*/  IADD3 R8, P2, PT, R6, 0x60, RZ ;  /* 0x0000006006087810 */ /* 0x000fe40007f5e0ff */
[----:B------:R-:W-:-:S04]  /*1ec0*/  IADD3 R4, PT, PT, -R4, 0x10, RZ ;  /* 0x0000001004047810 */ /* 0x000fc80007ffe1ff */
[----:B------:R-:W-:Y:S02]  /*1ed0*/  ISETP.NE.AND P1, PT, R4, RZ, PT ;  /* 0x000000ff0400720c */ /* 0x000fe40003f25270 */
[----:B--2---:R-:W-:-:S13]  /*1ee0*/  ISETP.NE.AND P0, PT, R9, 0x7fffffff, PT ;  /* 0x7fffffff0900780c */ /* 0x004fda0003f05270 */
[----:B------:R-:W-:Y:S05]  /*1ef0*/  @!P0 BRA `(.L_x_53) ;  /* 0x00000000000c8947 */ /* 0x000fea0003800000 */
[----:B------:R-:W2:Y:S01]  /*1f00*/  LDG.E R5, desc[UR14][R10.64] ;  /* 0x0000000e0a057981 */ /* 0x000ea2000c1e1900 */
[----:B------:R-:W-:-:S05]  /*1f10*/  IMAD.WIDE R2, R9, 0x4, R2 ;  /* 0x0000000409027825 */ /* 0x000fca00078e0202 */
[----:B--2---:R0:W-:Y:S02]  /*1f20*/  REDG.E.MIN.S32.STRONG.GPU desc[UR14][R2.64], R5 ;  /* 0x000000050200798e */ /* 0x0041e4000c92e30e */
.L_x_53:
[----:B------:R-:W-:Y:S05]  /*1f30*/  BSYNC.RECONVERGENT B0 ;  /* 0x0000000000007941 */ /* 0x000fea0003800200 */
.L_x_52:
[----:B0-----:R-:W-:Y:S02]  /*1f40*/  IMAD.X R5, RZ, RZ, R7, P2 ;  /* 0x000000ffff057224 */ /* 0x001fe400010e0607 */
[----:B------:R-:W-:Y:S01]  /*1f50*/  VIADD R0, R0, 0x10 ;  /* 0x0000001000007836 */ /* 0x000fe20000000000 */
[----:B------:R-:W-:Y:S06]  /*1f60*/  @!P1 BRA `(.L_x_21) ;  /* 0x0000000800249947 */ /* 0x000fec0003800000 */
[----:B------:R-:W0:Y:S01]  /*1f70*/  LDC.64 R2, c[0x0][0x390] ;  /* 0x0000e400ff027b82 */ /* 0x000e220000000a00 */
[----:B------:R-:W-:Y:S02]  /*1f80*/  IMAD.MOV.U32 R6, RZ, RZ, R4 ;  /* 0x000000ffff067224 */ /* 0x000fe400078e0004 */
[----:B------:R-:W-:-:S07]  /*1f90*/  IMAD.MOV.U32 R4, RZ, RZ, R8 ;  /* 0x000000ffff047224 */ /* 0x000fce00078e0008 */
.L_x_86:
[----:B-1----:R-:W2:Y:S01]  /*1fa0*/  LDG.E R9, desc[UR14][R4.64+-0x20] ;  /* 0xffffe00e04097981 */ /* 0x002ea2000c1e1900 */
[----:B------:R-:W-:Y:S01]  /*1fb0*/  BSSY.RECONVERGENT B0, `(.L_x_54) ;  /* 0x0000006000007945 */ /* 0x000fe20003800200 */
[----:B--2---:R-:W-:-:S13]  /*1fc0*/  ISETP.NE.AND P0, PT, R9, 0x7fffffff, PT ;  /* 0x7fffffff0900780c */ /* 0x004fda0003f05270 */
[----:B------:R-:W-:Y:S05]  /*1fd0*/  @!P0 BRA `(.L_x_55) ;  /* 0x00000000000c8947 */ /* 0x000fea0003800000 */
[----:B------:R-:W2:Y:S01]  /*1fe0*/  LDG.E R7, desc[UR14][R10.64] ;  /* 0x0000000e0a077981 */ /* 0x000ea2000c1e1900 */
[----:B0-----:R-:W-:-:S05]  /*1ff0*/  IMAD.WIDE R8, R9, 0x4, R2 ;  /* 0x0000000409087825 */ /* 0x001fca00078e0202 */
[----:B--2---:R1:W-:Y:S02]  /*2000*/  REDG.E.MIN.S32.STRONG.GPU desc[UR14][R8.64], R7 ;  /* 0x000000070800798e */ /* 0x0043e4000c92e30e */
.L_x_55:
[----:B------:R-:W-:Y:S05]  /*2010*/  BSYNC.RECONVERGENT B0 ;  /* 0x0000000000007941 */ /* 0x000fea0003800200 */
.L_x_54:
[----:B-1----:R-:W2:Y:S01]  /*2020*/  LDG.E R9, desc[UR14][R4.64+-0x1c] ;  /* 0xffffe40e04097981 */ /* 0x002ea2000c1e1900 */
[----:B------:R-:W-:Y:S01]  /*2030*/  BSSY.RECONVERGENT B0, `(.L_x_56) ;  /* 0x0000006000007945 */ /* 0x000fe20003800200 */
[----:B--2---:R-:W-:-:S13]  /*2040*/  ISETP.NE.AND P0, PT, R9, 0x7fffffff, PT ;  /* 0x7fffffff0900780c */ /* 0x004fda0003f05270 */
[----:B------:R-:W-:Y:S05]  /*2050*/  @!P0 BRA `(.L_x_57) ;  /* 0x00000000000c8947 */ /* 0x000fea0003800000 */
[----:B------:R-:W2:Y:S01]  /*2060*/  LDG.E R7, desc[UR14][R10.64] ;  /* 0x0000000e0a077981 */ /* 0x000ea2000c1e1900 */
[----:B0-----:R-:W-:-:S05]  /*2070*/  IMAD.WIDE R8, R9, 0x4, R2 ;  /* 0x0000000409087825 */ /* 0x001fca00078e0202 */
[----:B--2---:R1:W-:Y:S02]  /*2080*/  REDG.E.MIN.S32.STRONG.GPU desc[UR14][R8.64], R7 ;  /* 0x000000070800798e */ /* 0x0043e4000c92e30e */
.L_x_57:
[----:B------:R-:W-:Y:S05]  /*2090*/  BSYNC.RECONVERGENT B0 ;  /* 0x0000000000007941 */ /* 0x000fea0003800200 */
.L_x_56:
[----:B-1----:R-:W2:Y:S01]  /*20a0*/  LDG.E R9, desc[UR14][R4.64+-0x18] ;  /* 0xffffe80e04097981 */ /* 0x002ea2000c1e1900 */
[----:B------:R-:W-:Y:S01]  /*20b0*/  BSSY.RECONVERGENT B0, `(.L_x_58) ;  /* 0x0000006000007945 */ /* 0x000fe20003800200 */
[----:B--2---:R-:W-:-:S13]  /*20c0*/  ISETP.NE.AND P0, PT, R9, 0x7fffffff, PT ;  /* 0x7fffffff0900780c */ /* 0x004fda0003f05270 */
[----:B------:R-:W-:Y:S05]  /*20d0*/  @!P0 BRA `(.L_x_59) ;  /* 0x00000000000c8947 */ /* 0x000fea0003800000 */
[----:B------:R-:W2:Y:S01]  /*20e0*/  LDG.E R7, desc[UR14][R10.64] ;  /* 0x0000000e0a077981 */ /* 0x000ea2000c1e1900 */
[----:B0-----:R-:W-:-:S05]  /*20f0*/  IMAD.WIDE R8, R9, 0x4, R2 ;  /* 0x0000000409087825 */ /* 0x001fca00078e0202 */
[----:B--2---:R1:W-:Y:S02]  /*2100*/  REDG.E.MIN.S32.STRONG.GPU desc[UR14][R8.64], R7 ;  /* 0x000000070800798e */ /* 0x0043e4000c92e30e */
.L_x_59:
[----:B------:R-:W-:Y:S05]  /*2110*/  BSYNC.RECONVERGENT B0 ;  /* 0x0000000000007941 */ /* 0x000fea0003800200 */
.L_x_58:
[----:B-1----:R-:W2:Y:S01]  /*2120*/  LDG.E R9, desc[UR14][R4.64+-0x14] ;  /* 0xffffec0e04097981 */ /* 0x002ea2000c1e1900 */
[----:B------:R-:W-:Y:S01]  /*2130*/  BSSY.RECONVERGENT B0, `(.L_x_60) ;  /* 0x0000006000007945 */ /* 0x000fe20003800200 */
[----:B--2---:R-:W-:-:S13]  /*2140*/  ISETP.NE.AND P0, PT, R9, 0x7fffffff, PT ;  /* 0x7fffffff0900780c */ /* 0x004fda0003f05270 */
[----:B------:R-:W-:Y:S05]  /*2150*/  @!P0 BRA `(.L_x_61) ;  /* 0x00000000000c8947 */ /* 0x000fea0003800000 */
[----:B------:R-:W2:Y:S01]  /*2160*/  LDG.E R7, desc[UR14][R10.64] ;  /* 0x0000000e0a077981 */ /* 0x000ea2000c1e1900 */
[----:B0-----:R-:W-:-:S05]  /*2170*/  IMAD.WIDE R8, R9, 0x4, R2 ;  /* 0x0000000409087825 */ /* 0x001fca00078e0202 */
[----:B--2---:R1:W-:Y:S02]  /*2180*/  REDG.E.MIN.S32.STRONG.GPU desc[UR14][R8.64], R7 ;  /* 0x000000070800798e */ /* 0x0043e4000c92e30e */
.L_x_61:
[----:B------:R-:W-:Y:S05]  /*2190*/  BSYNC.RECONVERGENT B0 ;  /* 0x0000000000007941 */ /* 0x000fea0003800200 */
.L_x_60:
[----:B-1----:R-:W2:Y:S01]  /*21a0*/  LDG.E R9, desc[UR14][R4.64+-0x10] ;  /* 0xfffff00e04097981 */ /* 0x002ea2000c1e1900 */
[----:B------:R-:W-:Y:S01]  /*21b0*/  BSSY.RECONVERGENT B0, `(.L_x_62) ;  /* 0x0000006000007945 */ /* 0x000fe20003800200 */
[----:B--2---:R-:W-:-:S13]  /*21c0*/  ISETP.NE.AND P0, PT, R9, 0x7fffffff, PT ;  /* 0x7fffffff0900780c */ /* 0x004fda0003f05270 */
[----:B------:R-:W-:Y:S05]  /*21d0*/  @!P0 BRA `(.L_x_63) ;  /* 0x00000000000c8947 */ /* 0x000fea0003800000 */
[----:B------:R-:W2:Y:S01]  /*21e0*/  LDG.E R7, desc[UR14][R10.64] ;  /* 0x0000000e0a077981 */ /* 0x000ea2000c1e1900 */
[----:B0-----:R-:W-:-:S05]  /*21f0*/  IMAD.WIDE R8, R9, 0x4, R2 ;  /* 0x0000000409087825 */ /* 0x001fca00078e0202 */
[----:B--2---:R1:W-:Y:S02]  /*2200*/  REDG.E.MIN.S32.STRONG.GPU desc[UR14][R8.64], R7 ;  /* 0x000000070800798e */ /* 0x0043e4000c92e30e */
.L_x_63:
[----:B------:R-:W-:Y:S05]  /*2210*/  BSYNC.RECONVERGENT B0 ;  /* 0x0000000000007941 */ /* 0x000fea0003800200 */
.L_x_62:
[----:B-1----:R-:W2:Y:S01]  /*2220*/  LDG.E R9, desc[UR14][R4.64+-0xc] ;  /* 0xfffff40e04097981 */ /* 0x002ea2000c1e1900 */
[----:B------:R-:W-:Y:S01]  /*2230*/  BSSY.RECONVERGENT B0, `(.L_x_64) ;  /* 0x0000006000007945 */ /* 0x000fe20003800200 */
[----:B--2---:R-:W-:-:S13]  /*2240*/  ISETP.NE.AND P0, PT, R9, 0x7fffffff, PT ;  /* 0x7fffffff0900780c */ /* 0x004fda0003f05270 */
[----:B------:R-:W-:Y:S05]  /*2250*/  @!P0 BRA `(.L_x_65) ;  /* 0x00000000000c8947 */ /* 0x000fea0003800000 */
[----:B------:R-:W2:Y:S01]  /*2260*/  LDG.E R7, desc[UR14][R10.64] ;  /* 0x0000000e0a077981 */ /* 0x000ea2000c1e1900 */
[----:B0-----:R-:W-:-:S05]  /*2270*/  IMAD.WIDE R8, R9, 0x4, R2 ;  /* 0x0000000409087825 */ /* 0x001fca00078e0202 */
[----:B--2---:R1:W-:Y:S02]  /*2280*/  REDG.E.MIN.S32.STRONG.GPU desc[UR14][R8.64], R7 ;  /* 0x000000070800798e */ /* 0x0043e4000c92e30e */
.L_x_65:
[----:B------:R-:W-:Y:S05]  /*2290*/  BSYNC.RECONVERGENT B0 ;  /* 0x0000000000007941 */ /* 0x000fea0003800200 */
.L_x_64:
[----:B-1----:R-:W2:Y:S01]  /*22a0*/  LDG.E R9, desc[UR14][R4.64+-0x8] ;  /* 0xfffff80e04097981 */ /* 0x002ea2000c1e1900 */
[----:B------:R-:W-:Y:S01]  /*22b0*/  BSSY.RECONVERGENT B0, `(.L_x_66) ;  /* 0x0000006000007945 */ /* 0x000fe20003800200 */
[----:B--2---:R-:W-:-:S13]  /*22c0*/  ISETP.NE.AND P0, PT, R9, 0x7fffffff, PT ;  /* 0x7fffffff0900780c */ /* 0x004fda0003f05270 */
[----:B------:R-:W-:Y:S05]  /*22d0*/  @!P0 BRA `(.L_x_67) ;  /* 0x00000000000c8947 */ /* 0x000fea0003800000 */
[----:B------:R-:W2:Y:S01]  /*22e0*/  LDG.E R7, desc[UR14][R10.64] ;  /* 0x0000000e0a077981 */ /* 0x000ea2000c1e1900 */
[----:B0-----:R-:W-:-:S05]  /*22f0*/  IMAD.WIDE R8, R9, 0x4, R2 ;  /* 0x0000000409087825 */ /* 0x001fca00078e0202 */
[----:B--2---:R1:W-:Y:S02]  /*2300*/  REDG.E.MIN.S32.STRONG.GPU desc[UR14][R8.64], R7 ;  /* 0x000000070800798e */ /* 0x0043e4000c92e30e */
.L_x_67:
[----:B------:R-:W-:Y:S05]  /*2310*/  BSYNC.RECONVERGENT B0 ;  /* 0x0000000000007941 */ /* 0x000fea0003800200 */
.L_x_66:
[----:B-1----:R-:W2:Y:S01]  /*2320*/  LDG.E R9, desc[UR14][R4.64+-0x4] ;  /* 0xfffffc0e04097981 */ /* 0x002ea2000c1e1900 */
[----:B------:R-:W-:Y:S01]  /*2330*/  BSSY.RECONVERGENT B0, `(.L_x_68) ;  /* 0x0000006000007945 */ /* 0x000fe20003800200 */
[----:B--2---:R-:W-:-:S13]  /*2340*/  ISETP.NE.AND P0, PT, R9, 0x7fffffff, PT ;  /* 0x7fffffff0900780c */ /* 0x004fda0003f05270 */
[----:B------:R-:W-:Y:S05]  /*2350*/  @!P0 BRA `(.L_x_69) ;  /* 0x00000000000c8947 */ /* 0x000fea0003800000 */
[----:B------:R-:W2:Y:S01]  /*2360*/  LDG.E R7, desc[UR14][R10.64] ;  /* 0x0000000e0a077981 */ /* 0x000ea2000c1e1900 */
[----:B0-----:R-:W-:-:S05]  /*2370*/  IMAD.WIDE R8, R9, 0x4, R2 ;  /* 0x0000000409087825 */ /* 0x001fca00078e0202 */
[----:B--2---:R1:W-:Y:S02]  /*2380*/  REDG.E.MIN.S32.STRONG.GPU desc[UR14][R8.64], R7 ;  /* 0x000000070800798e */ /* 0x0043e4000c92e30e */
.L_x_69:
[----:B------:R-:W-:Y:S05]  /*2390*/  BSYNC.RECONVERGENT B0 ;  /* 0x0000000000007941 */ /* 0x000fea0003800200 */
.L_x_68:
[----:B-1----:R-:W2:Y:S01]  /*23a0*/  LDG.E R9, desc[UR14][R4.64] ;  /* 0x0000000e04097981 */ /* 0x002ea2000c1e1900 */
[----:B------:R-:W-:Y:S01]  /*23b0*/  BSSY.RECONVERGENT B0, `(.L_x_70) ;  /* 0x0000006000007945 */ /* 0x000fe20003800200 */
[----:B--2---:R-:W-:-:S13]  /*23c0*/  ISETP.NE.AND P0, PT, R9, 0x7fffffff, PT ;  /* 0x7fffffff0900780c */ /* 0x004fda0003f05270 */
[----:B------:R-:W-:Y:S05]  /*23d0*/  @!P0 BRA `(.L_x_71) ;  /* 0x00000000000c8947 */ /* 0x000fea0003800000 */
[----:B------:R-:W2:Y:S01]  /*23e0*/  LDG.E R7, desc[UR14][R10.64] ;  /* 0x0000000e0a077981 */ /* 0x000ea2000c1e1900 */
[----:B0-----:R-:W-:-:S05]  /*23f0*/  IMAD.WIDE R8, R9, 0x4, R2 ;  /* 0x0000000409087825 */ /* 0x001fca00078e0202 */
[----:B--2---:R1:W-:Y:S02]  /*2400*/  REDG.E.MIN.S32.STRONG.GPU desc[UR14][R8.64], R7 ;  /* 0x000000070800798e */ /* 0x0043e4000c92e30e */
.L_x_71:
[----:B------:R-:W-:Y:S05]  /*2410*/  BSYNC.RECONVERGENT B0 ;  /* 0x0000000000007941 */ /* 0x000fea0003800200 */
.L_x_70:
[----:B-1----:R-:W2:Y:S01]  /*2420*/  LDG.E R9, desc[UR14][R4.64+0x4] ;  /* 0x0000040e04097981 */ /* 0x002ea2000c1e1900 */
[----:B------:R-:W-:Y:S01]  /*2430*/  BSSY.RECONVERGENT B0, `(.L_x_72) ;  /* 0x0000006000007945 */ /* 0x000fe20003800200 */
[----:B--2---:R-:W-:-:S13]  /*2440*/  ISETP.NE.AND P0, PT, R9, 0x7fffffff, PT ;  /* 0x7fffffff0900780c */ /* 0x004fda0003f05270 */
[----:B------:R-:W-:Y:S05]  /*2450*/  @!P0 BRA `(.L_x_73) ;  /* 0x00000000000c8947 */ /* 0x000fea0003800000 */
[----:B------:R-:W2:Y:S01]  /*2460*/  LDG.E R7, desc[UR14][R10.64] ;  /* 0x0000000e0a077981 */ /* 0x000ea2000c1e1900 */
[----:B0-----:R-:W-:-:S05]  /*2470*/  IMAD.WIDE R8, R9, 0x4, R2 ;  /* 0x0000000409087825 */ /* 0x001fca00078e0202 */
[----:B--2---:R1:W-:Y:S02]  /*2480*/  REDG.E.MIN.S32.STRONG.GPU desc[UR14][R8.64], R7 ;  /* 0x000000070800798e */ /* 0x0043e4000c92e30e */
.L_x_73:
[----:B------:R-:W-:Y:S05]  /*2490*/  BSYNC.RECONVERGENT B0 ;  /* 0x0000000000007941 */ /* 0x000fea0003800200 */
.L_x_72:
[----:B-1----:R-:W2:Y:S01]  /*24a0*/  LDG.E R9, desc[UR14][R4.64+0x8] ;  /* 0x0000080e04097981 */ /* 0x002ea2000c1e1900 */
[----:B------:R-:W-:Y:S01]  /*24b0*/  BSSY.RECONVERGENT B0, `(.L_x_74) ;  /* 0x0000006000007945 */ /* 0x000fe20003800200 */
[----:B--2---:R-:W-:-:S13]  /*24c0*/  ISETP.NE.AND P0, PT, R9, 0x7fffffff, PT ;  /* 0x7fffffff0900780c */ /* 0x004fda0003f05270 */
[----:B------:R-:W-:Y:S05]  /*24d0*/  @!P0 BRA `(.L_x_75) ;  /* 0x00000000000c8947 */ /* 0x000fea0003800000 */
[----:B------:R-:W2:Y:S01]  /*24e0*/  LDG.E R7, desc[UR14][R10.64] ;  /* 0x0000000e0a077981 */ /* 0x000ea2000c1e1900 */
[----:B0-----:R-:W-:-:S05]  /*24f0*/  IMAD.WIDE R8, R9, 0x4, R2 ;  /* 0x0000000409087825 */ /* 0x001fca00078e0202 */
[----:B--2---:R1:W-:Y:S02]  /*2500*/  REDG.E.MIN.S32.STRONG.GPU desc[UR14][R8.64], R7 ;  /* 0x000000070800798e */ /* 0x0043e4000c92e30e */
.L_x_75:
[----:B------:R-:W-:Y:S05]  /*2510*/  BSYNC.RECONVERGENT B0 ;  /* 0x0000000000007941 */ /* 0x000fea0003800200 */
.L_x_74:
[----:B-1----:R-:W2:Y:S01]  /*2520*/  LDG.E R9, desc[UR14][R4.64+0xc] ;  /* 0x00000c0e04097981 */ /* 0x002ea2000c1e1900 */
[----:B------:R-:W-:Y:S01]  /*2530*/  BSSY.RECONVERGENT B0, `(.L_x_76) ;  /* 0x0000006000007945 */ /* 0x000fe20003800200 */
[----:B--2---:R-:W-:-:S13]  /*2540*/  ISETP.NE.AND P0, PT, R9, 0x7fffffff, PT ;  /* 0x7fffffff0900780c */ /* 0x004fda0003f05270 */
[----:B------:R-:W-:Y:S05]  /*2550*/  @!P0 BRA `(.L_x_77) ;  /* 0x00000000000c8947 */ /* 0x000fea0003800000 */
[----:B------:R-:W2:Y:S01]  /*2560*/  LDG.E R7, desc[UR14][R10.64] ;  /* 0x0000000e0a077981 */ /* 0x000ea2000c1e1900 */
[----:B0-----:R-:W-:-:S05]  /*2570*/  IMAD.WIDE R8, R9, 0x4, R2 ;  /* 0x0000000409087825 */ /* 0x001fca00078e0202 */
[----:B--2---:R1:W-:Y:S02]  /*2580*/  REDG.E.MIN.S32.STRONG.GPU desc[UR14][R8.64], R7 ;  /* 0x000000070800798e */ /* 0x0043e4000c92e30e */
.L_x_77:
[----:B------:R-:W-:Y:S05]  /*2590*/  BSYNC.RECONVERGENT B0 ;  /* 0x0000000000007941 */ /* 0x000fea0003800200 */
.L_x_76:
[----:B-1----:R-:W2:Y:S01]  /*25a0*/  LDG.E R9, desc[UR14][R4.64+0x10] ;  /* 0x0000100e04097981 */ /* 0x002ea2000c1e1900 */
[----:B------:R-:W-:Y:S01]  /*25b0*/  BSSY.RECONVERGENT B0, `(.L_x_78) ;  /* 0x0000006000007945 */ /* 0x000fe20003800200 */
[----:B--2---:R-:W-:-:S13]  /*25c0*/  ISETP.NE.AND P0, PT, R9, 0x7fffffff, PT ;  /* 0x7fffffff0900780c */ /* 0x004fda0003f05270 */
[----:B------:R-:W-:Y:S05]  /*25d0*/  @!P0 BRA `(.L_x_79) ;  /* 0x00000000000c8947 */ /* 0x000fea0003800000 */
[----:B------:R-:W2:Y:S01]  /*25e0*/  LDG.E R7, desc[UR14][R10.64] ;  /* 0x0000000e0a077981 */ /* 0x000ea2000c1e1900 */
[----:B0-----:R-:W-:-:S05]  /*25f0*/  IMAD.WIDE R8, R9, 0x4, R2 ;  /* 0x0000000409087825 */ /* 0x001fca00078e0202 */
[----:B--2---:R1:W-:Y:S02]  /*2600*/  REDG.E.MIN.S32.STRONG.GPU desc[UR14][R8.64], R7 ;  /* 0x000000070800798e */ /* 0x0043e4000c92e30e */
.L_x_79:
[----:B------:R-:W-:Y:S05]  /*2610*/  BSYNC.RECONVERGENT B0 ;  /* 0x0000000000007941 */ /* 0x000fea0003800200 */
.L_x_78:
[----:B-1----:R-:W2:Y:S01]  /*2620*/  LDG.E R9, desc[UR14][R4.64+0x14] ;  /* 0x0000140e04097981 */ /* 0x002ea2000c1e1900 */
[----:B------:R-:W-:Y:S01]  /*2630*/  BSSY.RECONVERGENT B0, `(.L_x_80) ;  /* 0x0000006000007945 */ /* 0x000fe20003800200 */
[----:B--2---:R-:W-:-:S13]  /*2640*/  ISETP.NE.AND P0, PT, R9, 0x7fffffff, PT ;  /* 0x7fffffff0900780c */ /* 0x004fda0003f05270 */
[----:B------:R-:W-:Y:S05]  /*2650*/  @!P0 BRA `(.L_x_81) ;  /* 0x00000000000c8947 */ /* 0x000fea0003800000 */
[----:B------:R-:W2:Y:S01]  /*2660*/  LDG.E R7, desc[UR14][R10.64] ;  /* 0x0000000e0a077981 */ /* 0x000ea2000c1e1900 */
[----:B0-----:R-:W-:-:S05]  /*2670*/  IMAD.WIDE R8, R9, 0x4, R2 ;  /* 0x0000000409087825 */ /* 0x001fca00078e0202 */
[----:B--2---:R1:W-:Y:S02]  /*2680*/  REDG.E.MIN.S32.STRONG.GPU desc[UR14][R8.64], R7 ;  /* 0x000000070800798e */ /* 0x0043e4000c92e30e */
.L_x_81:
[----:B------:R-:W-:Y:S05]  /*2690*/  BSYNC.RECONVERGENT B0 ;  /* 0x0000000000007941 */ /* 0x000fea0003800200 */
.L_x_80:
[----:B-1----:R-:W2:Y:S01]  /*26a0*/  LDG.E R9, desc[UR14][R4.64+0x18] ;  /* 0x0000180e04097981 */ /* 0x002ea2000c1e1900 */
[----:B------:R-:W-:Y:S01]  /*26b0*/  BSSY.RECONVERGENT B0, `(.L_x_82) ;  /* 0x0000006000007945 */ /* 0x000fe20003800200 */
[----:B--2---:R-:W-:-:S13]  /*26c0*/  ISETP.NE.AND P0, PT, R9, 0x7fffffff, PT ;  /* 0x7fffffff0900780c */ /* 0x004fda0003f05270 */
[----:B------:R-:W-:Y:S05]  /*26d0*/  @!P0 BRA `(.L_x_83) ;  /* 0x00000000000c8947 */ /* 0x000fea0003800000 */
[----:B------:R-:W2:Y:S01]  /*26e0*/  LDG.E R7, desc[UR14][R10.64] ;  /* 0x0000000e0a077981 */ /* 0x000ea2000c1e1900 */
[----:B0-----:R-:W-:-:S05]  /*26f0*/  IMAD.WIDE R8, R9, 0x4, R2 ;  /* 0x0000000409087825 */ /* 0x001fca00078e0202 */
[----:B--2---:R1:W-:Y:S02]  /*2700*/  REDG.E.MIN.S32.STRONG.GPU desc[UR14][R8.64], R7 ;  /* 0x000000070800798e */ /* 0x0043e4000c92e30e */
.L_x_83:
[----:B------:R-:W-:Y:S05]  /*2710*/  BSYNC.RECONVERGENT B0 ;  /* 0x0000000000007941 */ /* 0x000fea0003800200 */
.L_x_82:
[----:B-1----:R-:W2:Y:S01]  /*2720*/  LDG.E R9, desc[UR14][R4.64+0x1c] ;  /* 0x00001c0e04097981 */ /* 0x002ea2000c1e1900 */
[----:B------:R-:W-:Y:S01]  /*2730*/  VIADD R6, R6, 0x10 ;  /* 0x0000001006067836 */ /* 0x000fe20000000000 */
[----:B------:R-:W-:Y:S04]  /*2740*/  BSSY.RECONVERGENT B0, `(.L_x_84) ;  /* 0x0000007000007945 */ /* 0x000fe80003800200 */
[----:B------:R-:W-:Y:S02]  /*2750*/  ISETP.NE.AND P1, PT, R6, RZ, PT ;  /* 0x000000ff0600720c */ /* 0x000fe40003f25270 */
[----:B--2---:R-:W-:-:S13]  /*2760*/  ISETP.NE.AND P0, PT, R9, 0x7fffffff, PT ;  /* 0x7fffffff0900780c */ /* 0x004fda0003f05270 */
[----:B------:R-:W-:Y:S05]  /*2770*/  @!P0 BRA `(.L_x_85) ;  /* 0x00000000000c8947 */ /* 0x000fea0003800000 */
[----:B------:R-:W2:Y:S01]  /*2780*/  LDG.E R7, desc[UR14][R10.64] ;  /* 0x0000000e0a077981 */ /* 0x000ea2000c1e1900 */
[----:B0-----:R-:W-:-:S05]  /*2790*/  IMAD.WIDE R8, R9, 0x4, R2 ;  /* 0x0000000409087825 */ /* 0x001fca00078e0202 */
[----:B--2---:R1:W-:Y:S02]  /*27a0*/  REDG.E.MIN.S32.STRONG.GPU desc[UR14][R8.64], R7 ;  /* 0x000000070800798e */ /* 0x0043e4000c92e30e */
.L_x_85:
[----:B------:R-:W-:Y:S05]  /*27b0*/  BSYNC.RECONVERGENT B0 ;  /* 0x0000000000007941 */ /* 0x000fea0003800200 */
.L_x_84:
[----:B------:R-:W-:Y:S01]  /*27c0*/  IADD3 R4, P0, PT, R4, 0x40, RZ ;  /* 0x0000004004047810 */ /* 0x000fe20007f1e0ff */
[----:B------:R-:W-:-:S03]  /*27d0*/  VIADD R0, R0, 0x10 ;  /* 0x0000001000007836 */ /* 0x000fc60000000000 */
[----:B------:R-:W-:Y:S01]  /*27e0*/  IADD3.X R5, PT, PT, RZ, R5, RZ, P0, !PT ;  /* 0x00000005ff057210 */ /* 0x000fe200007fe4ff */
[----:B------:R-:W-:Y:S08]  /*27f0*/  @P1 BRA `(.L_x_86) ;  /* 0xfffffff400e81947 */ /* 0x000ff0000383ffff */
.L_x_21:
[----:B------:R-:W-:-:S13]  /*2800*/  ISETP.NE.AND P0, PT, R12, RZ, PT ;  /* 0x000000ff0c00720c */ /* 0x000fda0003f05270 */
[----:B------:R-:W-:Y:S05]  /*2810*/  @!P0 EXIT ;  /* 0x000000000000894d */ /* 0x000fea0003800000 */
[----:B0-----:R-:W0:Y:S01]  /*2820*/  LDC R2, c[0x0][0x398] ;  /* 0x0000e600ff027b82 */ /* 0x001e220000000800 */
[----:B------:R-:W-:Y:S02]  /*2830*/  ISETP.GE.U32.AND P0, PT, R12, 0x8, PT ;  /* 0x000000080c00780c */ /* 0x000fe40003f06070 */
[----:B0-----:R-:W-:-:S11]  /*2840*/  LOP3.LUT R3, R2, 0x7, RZ, 0xc0, !PT ;  /* 0x0000000702037812 */ /* 0x001fd600078ec0ff */
[----:B------:R-:W-:Y:S05]  /*2850*/  @!P0 BRA `(.L_x_87) ;  /* 0x00000004002c8947 */ /* 0x000fea0003800000 */
[----:B------:R-:W0:Y:S02]  /*2860*/  LDC.64 R4, c[0x0][0x3a8] ;  /* 0x0000ea00ff047b82 */ /* 0x000e240000000a00 */
[----:B0-----:R-:W-:-:S05]  /*2870*/  IMAD.WIDE.U32 R4, R0, 0x4, R4 ;  /* 0x0000000400047825 */ /* 0x001fca00078e0004 */
[----:B------:R-:W2:Y:S01]  /*2880*/  LDG.E R13, desc[UR14][R4.64] ;  /* 0x0000000e040d7981 */ /* 0x000ea2000c1e1900 */
[----:B------:R-:W-:Y:S01]  /*2890*/  BSSY.RECONVERGENT B0, `(.L_x_88) ;  /* 0x0000007000007945 */ /* 0x000fe20003800200 */
[----:B--2---:R-:W-:-:S13]  /*28a0*/  ISETP.NE.AND P0, PT, R13, 0x7fffffff, PT ;  /* 0x7fffffff0d00780c */ /* 0x004fda0003f05270 */
[----:B------:R-:W-:Y:S05]  /*28b0*/  @!P0 BRA `(.L_x_89) ;  /* 0x0000000000108947 */ /* 0x000fea0003800000 */
[----:B-1----:R-:W2:Y:S01]  /*28c0*/  LDG.E R9, desc[UR14][R10.64] ;  /* 0x0000000e0a097981 */ /* 0x002ea2000c1e1900 */
[----:B------:R-:W0:Y:S02]  /*28d0*/  LDC.64 R6, c[0x0][0x390] ;  /* 0x0000e400ff067b82 */ /* 0x000e240000000a00 */
[----:B0-----:R-:W-:-:S05]  /*28e0*/  IMAD.WIDE R6, R13, 0x4, R6 ;  /* 0x000000040d067825 */ /* 0x001fca00078e0206 */
[----:B--2---:R0:W-:Y:S02]  /*28f0*/  REDG.E.MIN.S32.STRONG.GPU desc[UR14][R6.64], R9 ;  /* 0x000000090600798e */ /* 0x0041e4000c92e30e */
.L_x_89:
[----:B------:R-:W-:Y:S05]  /*2900*/  BSYNC.RECONVERGENT B0 ;  /* 0x0000000000007941 */ /* 0x000fea0003800200 */
.L_x_88:
[----:B------:R-:W2:Y:S01]  /*2910*/  LDG.E R13, desc[UR14][R4.64+0x4] ;  /* 0x0000040e040d7981 */ /* 0x000ea2000c1e1900 */
[----:B------:R-:W-:Y:S01]  /*2920*/  BSSY.RECONVERGENT B0, `(.L_x_90) ;  /* 0x0000007000007945 */ /* 0x000fe20003800200 */
[----:B--2---:R-:W-:-:S13]  /*2930*/  ISETP.NE.AND P0, PT, R13, 0x7fffffff, PT ;  /* 0x7fffffff0d00780c */ /* 0x004fda0003f05270 */
[----:B------:R-:W-:Y:S05]  /*2940*/  @!P0 BRA `(.L_x_91) ;  /* 0x0000000000108947 */ /* 0x000fea0003800000 */
[----:B01----:R-:W2:Y:S01]  /*2950*/  LDG.E R9, desc[UR14][R10.64] ;  /* 0x0000000e0a097981 */ /* 0x003ea2000c1e1900 */
[----:B------:R-:W0:Y:S02]  /*2960*/  LDC.64 R6, c[0x0][0x390] ;  /* 0x0000e400ff067b82 */ /* 0x000e240000000a00 */
[----:B0-----:R-:W-:-:S05]  /*2970*/  IMAD.WIDE R6, R13, 0x4, R6 ;  /* 0x000000040d067825 */ /* 0x001fca00078e0206 */
[----:B--2---:R2:W-:Y:S02]  /*2980*/  REDG.E.MIN.S32.STRONG.GPU desc[UR14][R6.64], R9 ;  /* 0x000000090600798e */ /* 0x0045e4000c92e30e */
.L_x_91:
[----:B------:R-:W-:Y:S05]  /*2990*/  BSYNC.RECONVERGENT B0 ;  /* 0x0000000000007941 */ /* 0x000fea0003800200 */
.L_x_90:
[----:B------:R-:W3:Y:S01]  /*29a0*/  LDG.E R13, desc[UR14][R4.64+0x8] ;  /* 0x0000080e040d7981 */ /* 0x000ee2000c1e1900 */
[----:B------:R-:W-:Y:S01]  /*29b0*/  BSSY.RECONVERGENT B0, `(.L_x_92) ;  /* 0x0000007000007945 */ /* 0x000fe20003800200 */
[----:B---3--:R-:W-:-:S13]  /*29c0*/  ISETP.NE.AND P0, PT, R13, 0x7fffffff, PT ;  /* 0x7fffffff0d00780c */ /* 0x008fda0003f05270 */
[----:B------:R-:W-:Y:S05]  /*29d0*/  @!P0 BRA `(.L_x_93) ;  /* 0x0000000000108947 */ /* 0x000fea0003800000 */
[----:B012---:R-:W2:Y:S01]  /*29e0*/  LDG.E R9, desc[UR14][R10.64] ;  /* 0x0000000e0a097981 */ /* 0x007ea2000c1e1900 */
[----:B------:R-:W0:Y:S02]  /*29f0*/  LDC.64 R6, c[0x0][0x390] ;  /* 0x0000e400ff067b82 */ /* 0x000e240000000a00 */
[----:B0-----:R-:W-:-:S05]  /*2a00*/  IMAD.WIDE R6, R13, 0x4, R6 ;  /* 0x000000040d067825 */ /* 0x001fca00078e0206 */
[----:B--2---:R3:W-:Y:S02]  /*2a10*/  REDG.E.MIN.S32.STRONG.GPU desc[UR14][R6.64], R9 ;  /* 0x000000090600798e */ /* 0x0047e4000c92e30e */
.L_x_93:
[----:B------:R-:W-:Y:S05]  /*2a20*/  BSYNC.RECONVERGENT B0 ;  /* 0x0000000000007941 */ /* 0x000fea0003800200 */
.L_x_92:
[----:B------:R-:W4:Y:S01]  /*2a30*/  LDG.E R13, desc[UR14][R4.64+0xc] ;  /* 0x00000c0e040d7981 */ /* 0x000f22000c1e1900 */
[----:B------:R-:W-:Y:S01]  /*2a40*/  BSSY.RECONVERGENT B0, `(.L_x_94) ;  /* 0x0000007000007945 */ /* 0x000fe20003800200 */
[----:B----4-:R-:W-:-:S13]  /*2a50*/  ISETP.NE.AND P0, PT, R13, 0x7fffffff, PT ;  /* 0x7fffffff0d00780c */ /* 0x010fda0003f05270 */
[----:B------:R-:W-:Y:S05]  /*2a60*/  @!P0 BRA `(.L_x_95) ;  /* 0x0000000000108947 */ /* 0x000fea0003800000 */
[----:B0123--:R-:W2:Y:S01]  /*2a70*/  LDG.E R9, desc[UR14][R10.64] ;  /* 0x0000000e0a097981 */ /* 0x00fea2000c1e1900 */
[----:B------:R-:W0:Y:S02]  /*2a80*/  LDC.64 R6, c[0x0][0x390] ;  /* 0x0000e400ff067b82 */ /* 0x000e240000000a00 */
[----:B0-----:R-:W-:-:S05]  /*2a90*/  IMAD.WIDE R6, R13, 0x4, R6 ;  /* 0x000000040d067825 */ /* 0x001fca00078e0206 */
[----:B--2---:R4:W-:Y:S02]  /*2aa0*/  REDG.E.MIN.S32.STRONG.GPU desc[UR14][R6.64], R9 ;  /* 0x000000090600798e */ /* 0x0049e4000c92e30e */
.L_x_95:
[----:B------:R-:W-:Y:S05]  /*2ab0*/  BSYNC.RECONVERGENT B0 ;  /* 0x0000000000007941 */ /* 0x000fea0003800200 */
.L_x_94:
[----:B------:R-:W5:Y:S01]  /*2ac0*/  LDG.E R13, desc[UR14][R4.64+0x10] ;  /* 0x0000100e040d7981 */ /* 0x000f62000c1e1900 */
[----:B------:R-:W-:Y:S01]  /*2ad0*/  BSSY.RECONVERGENT B0, `(.L_x_96) ;  /* 0x0000007000007945 */ /* 0x000fe20003800200 */
[----:B-----5:R-:W-:-:S13]  /*2ae0*/  ISETP.NE.AND P0, PT, R13, 0x7fffffff, PT ;  /* 0x7fffffff0d00780c */ /* 0x020fda0003f05270 */
[----:B------:R-:W-:Y:S05]  /*2af0*/  @!P0 BRA `(.L_x_97) ;  /* 0x0000000000108947 */ /* 0x000fea0003800000 */
[----:B01234-:R-:W2:Y:S01]  /*2b00*/  LDG.E R9, desc[UR14][R10.64] ;  /* 0x0000000e0a097981 */ /* 0x01fea2000c1e1900 */
[----:B------:R-:W0:Y:S02]  /*2b10*/  LDC.64 R6, c[0x0][0x390] ;  /* 0x0000e400ff067b82 */ /* 0x000e240000000a00 */
[----:B0-----:R-:W-:-:S05]  /*2b20*/  IMAD.WIDE R6, R13, 0x4, R6 ;  /* 0x000000040d067825 */ /* 0x001fca00078e0206 */
[----:B--2---:R0:W-:Y:S02]  /*2b30*/  REDG.E.MIN.S32.STRONG.GPU desc[UR14][R6.64], R9 ;  /* 0x000000090600798e */ /* 0x0041e4000c92e30e */
.L_x_97:
[----:B------:R-:W-:Y:S05]  /*2b40*/  BSYNC.RECONVERGENT B0 ;  /* 0x0000000000007941 */ /* 0x000fea0003800200 */
.L_x_96:
        /* <DEDUP_REMOVED lines=8> */
.L_x_99:
[----:B------:R-:W-:Y:S05]  /*2bd0*/  BSYNC.RECONVERGENT B0 ;  /* 0x0000000000007941 */ /* 0x000fea0003800200 */
.L_x_98:
        /* <DEDUP_REMOVED lines=8> */
.L_x_101:
[----:B------:R-:W-:Y:S05]  /*2c60*/  BSYNC.RECONVERGENT B0 ;  /* 0x0000000000007941 */ /* 0x000fea0003800200 */
.L_x_100:
[----:B01234-:R-:W2:Y:S01]  /*2c70*/  LDG.E R9, desc[UR14][R4.64+0x1c] ;  /* 0x00001c0e04097981 */ /* 0x01fea2000c1e1900 */
[----:B------:R-:W-:Y:S01]  /*2c80*/  BSSY.RECONVERGENT B0, `(.L_x_102) ;  /* 0x0000007000007945 */ /* 0x000fe20003800200 */
[----:B--2---:R-:W-:-:S13]  /*2c90*/  ISETP.NE.AND P0, PT, R9, 0x7fffffff, PT ;  /* 0x7fffffff0900780c */ /* 0x004fda0003f05270 */
[----:B------:R-:W-:Y:S05]  /*2ca0*/  @!P0 BRA `(.L_x_103) ;  /* 0x0000000000108947 */ /* 0x000fea0003800000 */
[----:B------:R-:W2:Y:S01]  /*2cb0*/  LDG.E R7, desc[UR14][R10.64] ;  /* 0x0000000e0a077981 */ /* 0x000ea2000c1e1900 */
[----:B------:R-:W0:Y:S02]  /*2cc0*/  LDC.64 R4, c[0x0][0x390] ;  /* 0x0000e400ff047b82 */ /* 0x000e240000000a00 */
[----:B0-----:R-:W-:-:S05]  /*2cd0*/  IMAD.WIDE R4, R9, 0x4, R4 ;  /* 0x0000000409047825 */ /* 0x001fca00078e0204 */
[----:B--2---:R0:W-:Y:S02]  /*2ce0*/  REDG.E.MIN.S32.STRONG.GPU desc[UR14][R4.64], R7 ;  /* 0x000000070400798e */ /* 0x0041e4000c92e30e */
.L_x_103:
[----:B------:R-:W-:Y:S05]  /*2cf0*/  BSYNC.RECONVERGENT B0 ;  /* 0x0000000000007941 */ /* 0x000fea0003800200 */
.L_x_102:
[----:B------:R-:W-:-:S07]  /*2d00*/  VIADD R0, R0, 0x8 ;  /* 0x0000000800007836 */ /* 0x000fce0000000000 */
.L_x_87:
[----:B------:R-:W-:-:S13]  /*2d10*/  ISETP.NE.AND P0, PT, R3, RZ, PT ;  /* 0x000000ff0300720c */ /* 0x000fda0003f05270 */
[----:B------:R-:W-:Y:S05]  /*2d20*/  @!P0 EXIT ;  /* 0x000000000000894d */ /* 0x000fea0003800000 */
[----:B------:R-:W-:Y:S02]  /*2d30*/  ISETP.GE.U32.AND P0, PT, R3, 0x4, PT ;  /* 0x000000040300780c */ /* 0x000fe40003f06070 */
[----:B------:R-:W-:-:S11]  /*2d40*/  LOP3.LUT R2, R2, 0x3, RZ, 0xc0, !PT ;  /* 0x0000000302027812 */ /* 0x000fd600078ec0ff */
[----:B------:R-:W-:Y:S05]  /*2d50*/  @!P0 BRA `(.L_x_104) ;  /* 0x00000000009c8947 */ /* 0x000fea0003800000 */
[----:B0-----:R-:W0:Y:S02]  /*2d60*/  LDC.64 R4, c[0x0][0x3a8] ;  /* 0x0000ea00ff047b82 */ /* 0x001e240000000a00 */
[----:B0-----:R-:W-:-:S05]  /*2d70*/  IMAD.WIDE.U32 R4, R0, 0x4, R4 ;  /* 0x0000000400047825 */ /* 0x001fca00078e0004 */
[----:B-1----:R-:W2:Y:S01]  /*2d80*/  LDG.E R9, desc[UR14][R4.64] ;  /* 0x0000000e04097981 */ /* 0x002ea2000c1e1900 */
[----:B------:R-:W-:Y:S01]  /*2d90*/  BSSY.RECONVERGENT B0, `(.L_x_105) ;  /* 0x0000007000007945 */ /* 0x000fe20003800200 */
[----:B--2---:R-:W-:-:S13]  /*2da0*/  ISETP.NE.AND P0, PT, R9, 0x7fffffff, PT ;  /* 0x7fffffff0900780c */ /* 0x004fda0003f05270 */
[----:B------:R-:W-:Y:S05]  /*2db0*/  @!P0 BRA `(.L_x_106) ;  /* 0x0000000000108947 */ /* 0x000fea0003800000 */
[----:B------:R-:W2:Y:S01]  /*2dc0*/  LDG.E R3, desc[UR14][R10.64] ;  /* 0x0000000e0a037981 */ /* 0x000ea2000c1e1900 */
[----:B------:R-:W0:Y:S02]  /*2dd0*/  LDC.64 R6, c[0x0][0x390] ;  /* 0x0000e400ff067b82 */ /* 0x000e240000000a00 */
[----:B0-----:R-:W-:-:S05]  /*2de0*/  IMAD.WIDE R6, R9, 0x4, R6 ;  /* 0x0000000409067825 */ /* 0x001fca00078e0206 */
[----:B--2---:R0:W-:Y:S02]  /*2df0*/  REDG.E.MIN.S32.STRONG.GPU desc[UR14][R6.64], R3 ;  /* 0x000000030600798e */ /* 0x0041e4000c92e30e */
.L_x_106:
[----:B------:R-:W-:Y:S05]  /*2e00*/  BSYNC.RECONVERGENT B0 ;  /* 0x0000000000007941 */ /* 0x000fea0003800200 */
.L_x_105:
[----:B------:R-:W2:Y:S01]  /*2e10*/  LDG.E R9, desc[UR14][R4.64+0x4] ;  /* 0x0000040e04097981 */ /* 0x000ea2000c1e1900 */
[----:B------:R-:W-:Y:S01]  /*2e20*/  BSSY.RECONVERGENT B0, `(.L_x_107) ;  /* 0x0000007000007945 */ /* 0x000fe20003800200 */
[----:B--2---:R-:W-:-:S13]  /*2e30*/  ISETP.NE.AND P0, PT, R9, 0x7fffffff, PT ;  /* 0x7fffffff0900780c */ /* 0x004fda0003f05270 */
[----:B------:R-:W-:Y:S05]  /*2e40*/  @!P0 BRA `(.L_x_108) ;  /* 0x0000000000108947 */ /* 0x000fea0003800000 */
[----:B0-----:R-:W2:Y:S01]  /*2e50*/  LDG.E R3, desc[UR14][R10.64] ;  /* 0x0000000e0a037981 */ /* 0x001ea2000c1e1900 */
[----:B------:R-:W0:Y:S02]  /*2e60*/  LDC.64 R6, c[0x0][0x390] ;  /* 0x0000e400ff067b82 */ /* 0x000e240000000a00 */
[----:B0-----:R-:W-:-:S05]  /*2e70*/  IMAD.WIDE R6, R9, 0x4, R6 ;  /* 0x0000000409067825 */ /* 0x001fca00078e0206 */
[----:B--2---:R1:W-:Y:S02]  /*2e80*/  REDG.E.MIN.S32.STRONG.GPU desc[UR14][R6.64], R3 ;  /* 0x000000030600798e */ /* 0x0043e4000c92e30e */
.L_x_108:
[----:B------:R-:W-:Y:S05]  /*2e90*/  BSYNC.RECONVERGENT B0 ;  /* 0x0000000000007941 */ /* 0x000fea0003800200 */
.L_x_107:
        /* <DEDUP_REMOVED lines=8> */
.L_x_110:
[----:B------:R-:W-:Y:S05]  /*2f20*/  BSYNC.RECONVERGENT B0 ;  /* 0x0000000000007941 */ /* 0x000fea0003800200 */
.L_x_109:
[----:B012---:R-:W2:Y:S01]  /*2f30*/  LDG.E R7, desc[UR14][R4.64+0xc] ;  /* 0x00000c0e04077981 */ /* 0x007ea2000c1e1900 */
[----:B------:R-:W-:Y:S01]  /*2f40*/  BSSY.RECONVERGENT B0, `(.L_x_111) ;  /* 0x0000007000007945 */ /* 0x000fe20003800200 */
[----:B--2---:R-:W-:-:S13]  /*2f50*/  ISETP.NE.AND P0, PT, R7, 0x7fffffff, PT ;  /* 0x7fffffff0700780c */ /* 0x004fda0003f05270 */
[----:B------:R-:W-:Y:S05]  /*2f60*/  @!P0 BRA `(.L_x_112) ;  /* 0x0000000000108947 */ /* 0x000fea0003800000 */
[----:B------:R-:W2:Y:S01]  /*2f70*/  LDG.E R3, desc[UR14][R10.64] ;  /* 0x0000000e0a037981 */ /* 0x000ea2000c1e1900 */
[----:B------:R-:W0:Y:S02]  /*2f80*/  LDC.64 R4, c[0x0][0x390] ;  /* 0x0000e400ff047b82 */ /* 0x000e240000000a00 */
[----:B0-----:R-:W-:-:S05]  /*2f90*/  IMAD.WIDE R4, R7, 0x4, R4 ;  /* 0x0000000407047825 */ /* 0x001fca00078e0204 */
[----:B--2---:R0:W-:Y:S02]  /*2fa0*/  REDG.E.MIN.S32.STRONG.GPU desc[UR14][R4.64], R3 ;  /* 0x000000030400798e */ /* 0x0041e4000c92e30e */
.L_x_112:
[----:B------:R-:W-:Y:S05]  /*2fb0*/  BSYNC.RECONVERGENT B0 ;  /* 0x0000000000007941 */ /* 0x000fea0003800200 */
.L_x_111:
[----:B------:R-:W-:-:S07]  /*2fc0*/  VIADD R0, R0, 0x4 ;  /* 0x0000000400007836 */ /* 0x000fce0000000000 */
.L_x_104:
[----:B------:R-:W-:-:S13]  /*2fd0*/  ISETP.NE.AND P0, PT, R2, RZ, PT ;  /* 0x000000ff0200720c */ /* 0x000fda0003f05270 */
[----:B------:R-:W-:Y:S05]  /*2fe0*/  @!P0 EXIT ;  /* 0x000000000000894d */ /* 0x000fea0003800000 */
[----:B0-----:R-:W0:Y:S08]  /*2ff0*/  LDC.64 R4, c[0x0][0x3a8] ;  /* 0x0000ea00ff047b82 */ /* 0x001e300000000a00 */
[----:B-1----:R-:W1:Y:S01]  /*3000*/  LDC.64 R6, c[0x0][0x390] ;  /* 0x0000e400ff067b82 */ /* 0x002e620000000a00 */
[----:B0-----:R-:W-:-:S04]  /*3010*/  IMAD.WIDE.U32 R4, R0, 0x4, R4 ;  /* 0x0000000400047825 */ /* 0x001fc800078e0004 */
[----:B------:R-:W-:Y:S02]  /*3020*/  IMAD.MOV.U32 R9, RZ, RZ, R5 ;  /* 0x000000ffff097224 */ /* 0x000fe400078e0005 */
[----:B------:R-:W-:-:S07]  /*3030*/  IMAD.MOV R0, RZ, RZ, -R2 ;  /* 0x000000ffff007224 */ /* 0x000fce00078e0a02 */
.L_x_115:
[----:B0-----:R-:W-:Y:S02]  /*3040*/  IMAD.MOV.U32 R3, RZ, RZ, R9 ;  /* 0x000000ffff037224 */ /* 0x001fe400078e0009 */
[----:B------:R-:W-:-:S05]  /*3050*/  IMAD.MOV.U32 R2, RZ, RZ, R4 ;  /* 0x000000ffff027224 */ /* 0x000fca00078e0004 */
[----:B------:R-:W2:Y:S01]  /*3060*/  LDG.E R3, desc[UR14][R2.64] ;  /* 0x0000000e02037981 */ /* 0x000ea2000c1e1900 */
[----:B------:R-:W-:Y:S01]  /*3070*/  VIADD R0, R0, 0x1 ;  /* 0x0000000100007836 */ /* 0x000fe20000000000 */
[----:B------:R-:W-:Y:S01]  /*3080*/  BSSY.RECONVERGENT B0, `(.L_x_113) ;  /* 0x0000008000007945 */ /* 0x000fe20003800200 */
[----:B------:R-:W-:-:S03]  /*3090*/  IADD3 R4, P1, PT, R4, 0x4, RZ ;  /* 0x0000000404047810 */ /* 0x000fc60007f3e0ff */
[----:B------:R-:W-:Y:S02]  /*30a0*/  ISETP.NE.AND P2, PT, R0, RZ, PT ;  /* 0x000000ff0000720c */ /* 0x000fe40003f45270 */
[----:B--2---:R-:W-:-:S13]  /*30b0*/  ISETP.NE.AND P0, PT, R3, 0x7fffffff, PT ;  /* 0x7fffffff0300780c */ /* 0x004fda0003f05270 */
[----:B------:R-:W-:Y:S05]  /*30c0*/  @!P0 BRA `(.L_x_114) ;  /* 0x00000000000c8947 */ /* 0x000fea0003800000 */
[----:B------:R-:W2:Y:S01]  /*30d0*/  LDG.E R5, desc[UR14][R10.64] ;  /* 0x0000000e0a057981 */ /* 0x000ea2000c1e1900 */
[----:B-1----:R-:W-:-:S05]  /*30e0*/  IMAD.WIDE R2, R3, 0x4, R6 ;  /* 0x0000000403027825 */ /* 0x002fca00078e0206 */
[----:B--2---:R0:W-:Y:S02]  /*30f0*/  REDG.E.MIN.S32.STRONG.GPU desc[UR14][R2.64], R5 ;  /* 0x000000050200798e */ /* 0x0041e4000c92e30e */
.L_x_114:
[----:B------:R-:W-:Y:S05]  /*3100*/  BSYNC.RECONVERGENT B0 ;  /* 0x0000000000007941 */ /* 0x000fea0003800200 */
.L_x_113:
[----:B------:R-:W-:Y:S01]  /*3110*/  IMAD.X R9, RZ, RZ, R9, P1 ;  /* 0x000000ffff097224 */ /* 0x000fe200008e0609 */
[----:B------:R-:W-:Y:S06]  /*3120*/  @P2 BRA `(.L_x_115) ;  /* 0xfffffffc00c42947 */ /* 0x000fec000383ffff */
[----:B------:R-:W-:Y:S05]  /*3130*/  EXIT ;  /* 0x000000000000794d */ /* 0x000fea0003800000 */
.L_x_20:
[----:B0-----:R-:W0:Y:S02]  /*3140*/  LDC.64 R2, c[0x0][0x390] ;  /* 0x0000e400ff027b82 */ /* 0x001e240000000a00 */
[----:B0-----:R-:W-:-:S05]  /*3150*/  IMAD.WIDE R2, R0, 0x4, R2 ;  /* 0x0000000400027825 */ /* 0x001fca00078e0202 */
[----:B------:R-:W2:Y:S02]  /*3160*/  LDG.E R0, desc[UR14][R2.64] ;  /* 0x0000000e02007981 */ /* 0x000ea4000c1e1900 */
[----:B--2---:R-:W-:-:S13]  /*3170*/  ISETP.NE.AND P0, PT, R0, 0x7fffffff, PT ;  /* 0x7fffffff0000780c */ /* 0x004fda0003f05270 */
[----:B---34-:R-:W-:Y:S05]  /*3180*/  @P0 EXIT ;  /* 0x000000000000094d */ /* 0x018fea0003800000 */
[----:B------:R-:W-:-:S05]  /*3190*/  IMAD.MOV.U32 R5, RZ, RZ, 0x7ffffffe ;  /* 0x7ffffffeff057424 */ /* 0x000fca00078e00ff */
[----:B------:R-:W-:Y:S01]  /*31a0*/  REDG.E.MIN.S32.STRONG.GPU desc[UR14][R2.64], R5 ;  /* 0x000000050200798e */ /* 0x000fe2000c92e30e */
[----:B------:R-:W-:Y:S05]  /*31b0*/  EXIT ;  /* 0x000000000000794d */ /* 0x000fea0003800000 */
.L_x_116:
        /* <DEDUP_REMOVED lines=12> */
.L_x_120:


//--------------------- .nv.shared.reserved.0     --------------------------
	.section	.nv.shared.reserved.0,"aw",@nobits
	.weak		__nv_reservedSMEM_offset_0_alias
	.size		__nv_reservedSMEM_offset_0_alias, 0, 64
	.other		__nv_reservedSMEM_offset_0_alias,@"STO_CUDA_RESERVED_SHARED STV_DEFAULT"
__nv_reservedSMEM_offset_0_alias:
	.zero		0
	.zero		64


//--------------------- .nv.global                --------------------------
	.section	.nv.global,"aw",@nobits
.nv.global:
	.type		_ZN34_INTERNAL_379fc0bb_4_k_cu_fc5bdaa46thrust24THRUST_300001_SM_1000_NS12placeholders2_8E,@object
	.size		_ZN34_INTERNAL_379fc0bb_4_k_cu_fc5bdaa46thrust24THRUST_300001_SM_1000_NS12placeholders2_8E,(_ZN34_INTERNAL_379fc0bb_4_k_cu_fc5bdaa44cuda3std3__436_GLOBAL__N__379fc0bb_4_k_cu_fc5bdaa46ignoreE - _ZN34_INTERNAL_379fc0bb_4_k_cu_fc5bdaa46thrust24THRUST_300001_SM_1000_NS12placeholders2_8E)
_ZN34_INTERNAL_379fc0bb_4_k_cu_fc5bdaa46thrust24THRUST_300001_SM_1000_NS12placeholders2_8E:
	.zero		1
	.type		_ZN34_INTERNAL_379fc0bb_4_k_cu_fc5bdaa44cuda3std3__436_GLOBAL__N__379fc0bb_4_k_cu_fc5bdaa46ignoreE,@object
	.size		_ZN34_INTERNAL_379fc0bb_4_k_cu_fc5bdaa44cuda3std3__436_GLOBAL__N__379fc0bb_4_k_cu_fc5bdaa46ignoreE,(_ZN34_INTERNAL_379fc0bb_4_k_cu_fc5bdaa44cuda3std6ranges3__45__cpo4dataE - _ZN34_INTERNAL_379fc0bb_4_k_cu_fc5bdaa44cuda3std3__436_GLOBAL__N__379fc0bb_4_k_cu_fc5bdaa46ignoreE)
_ZN34_INTERNAL_379fc0bb_4_k_cu_fc5bdaa44cuda3std3__436_GLOBAL__N__379fc0bb_4_k_cu_fc5bdaa46ignoreE:
	.zero		1
	.type		_ZN34_INTERNAL_379fc0bb_4_k_cu_fc5bdaa44cuda3std6ranges3__45__cpo4dataE,@object
	.size		_ZN34_INTERNAL_379fc0bb_4_k_cu_fc5bdaa44cuda3std6ranges3__45__cpo4dataE,(_ZN34_INTERNAL_379fc0bb_4_k_cu_fc5bdaa46thrust24THRUST_300001_SM_1000_NS6system3cpp3parE - _ZN34_INTERNAL_379fc0bb_4_k_cu_fc5bdaa44cuda3std6ranges3__45__cpo4dataE)
_ZN34_INTERNAL_379fc0bb_4_k_cu_fc5bdaa44cuda3std6ranges3__45__cpo4dataE:
	.zero		1
	.type		_ZN34_INTERNAL_379fc0bb_4_k_cu_fc5bdaa46thrust24THRUST_300001_SM_1000_NS6system3cpp3parE,@object
	.size		_ZN34_INTERNAL_379fc0bb_4_k_cu_fc5bdaa46thrust24THRUST_300001_SM_1000_NS6system3cpp3parE,(_ZN34_INTERNAL_379fc0bb_4_k_cu_fc5bdaa44cuda3std3__45__cpo5beginE - _ZN34_INTERNAL_379fc0bb_4_k_cu_fc5bdaa46thrust24THRUST_300001_SM_1000_NS6system3cpp3parE)
_ZN34_INTERNAL_379fc0bb_4_k_cu_fc5bdaa46thrust24THRUST_300001_SM_1000_NS6system3cpp3parE:
	.zero		1
	.type		_ZN34_INTERNAL_379fc0bb_4_k_cu_fc5bdaa44cuda3std3__45__cpo5beginE,@object
	.size		_ZN34_INTERNAL_379fc0bb_4_k_cu_fc5bdaa44cuda3std3__45__cpo5beginE,(_ZN34_INTERNAL_379fc0bb_4_k_cu_fc5bdaa44cuda3std6ranges3__45__cpo5beginE - _ZN34_INTERNAL_379fc0bb_4_k_cu_fc5bdaa44cuda3std3__45__cpo5beginE)
_ZN34_INTERNAL_379fc0bb_4_k_cu_fc5bdaa44cuda3std3__45__cpo5beginE:
	.zero		1
	.type		_ZN34_INTERNAL_379fc0bb_4_k_cu_fc5bdaa44cuda3std6ranges3__45__cpo5beginE,@object
	.size		_ZN34_INTERNAL_379fc0bb_4_k_cu_fc5bdaa44cuda3std6ranges3__45__cpo5beginE,(_ZN34_INTERNAL_379fc0bb_4_k_cu_fc5bdaa46thrust24THRUST_300001_SM_1000_NS6deviceE - _ZN34_INTERNAL_379fc0bb_4_k_cu_fc5bdaa44cuda3std6ranges3__45__cpo5beginE)
_ZN34_INTERNAL_379fc0bb_4_k_cu_fc5bdaa44cuda3std6ranges3__45__cpo5beginE:
	.zero		1
	.type		_ZN34_INTERNAL_379fc0bb_4_k_cu_fc5bdaa46thrust24THRUST_300001_SM_1000_NS6deviceE,@object
	.size		_ZN34_INTERNAL_379fc0bb_4_k_cu_fc5bdaa46thrust24THRUST_300001_SM_1000_NS6deviceE,(_ZN34_INTERNAL_379fc0bb_4_k_cu_fc5bdaa44cuda3std3__47nulloptE - _ZN34_INTERNAL_379fc0bb_4_k_cu_fc5bdaa46thrust24THRUST_300001_SM_1000_NS6deviceE)
_ZN34_INTERNAL_379fc0bb_4_k_cu_fc5bdaa46thrust24THRUST_300001_SM_1000_NS6deviceE:
	.zero		1
	.type		_ZN34_INTERNAL_379fc0bb_4_k_cu_fc5bdaa44cuda3std3__47nulloptE,@object
	.size		_ZN34_INTERNAL_379fc0bb_4_k_cu_fc5bdaa44cuda3std3__47nulloptE,(_ZN34_INTERNAL_379fc0bb_4_k_cu_fc5bdaa44cuda3std6ranges3__45__cpo8distanceE - _ZN34_INTERNAL_379fc0bb_4_k_cu_fc5bdaa44cuda3std3__47nulloptE)
_ZN34_INTERNAL_379fc0bb_4_k_cu_fc5bdaa44cuda3std3__47nulloptE:
	.zero		1
	.type		_ZN34_INTERNAL_379fc0bb_4_k_cu_fc5bdaa44cuda3std6ranges3__45__cpo8distanceE,@object
	.size		_ZN34_INTERNAL_379fc0bb_4_k_cu_fc5bdaa44cuda3std6ranges3__45__cpo8distanceE,(_ZN34_INTERNAL_379fc0bb_4_k_cu_fc5bdaa46thrust24THRUST_300001_SM_1000_NS12placeholders2_4E - _ZN34_INTERNAL_379fc0bb_4_k_cu_fc5bdaa44cuda3std6ranges3__45__cpo8distanceE)
_ZN34_INTERNAL_379fc0bb_4_k_cu_fc5bdaa44cuda3std6ranges3__45__cpo8distanceE:
	.zero		1
	.type		_ZN34_INTERNAL_379fc0bb_4_k_cu_fc5bdaa46thrust24THRUST_300001_SM_1000_NS12placeholders2_4E,@object
	.size		_ZN34_INTERNAL_379fc0bb_4_k_cu_fc5bdaa46thrust24THRUST_300001_SM_1000_NS12placeholders2_4E,(_ZN34_INTERNAL_379fc0bb_4_k_cu_fc5bdaa44cuda3std3__45__cpo6rbeginE - _ZN34_INTERNAL_379fc0bb_4_k_cu_fc5bdaa46thrust24THRUST_300001_SM_1000_NS12placeholders2_4E)
_ZN34_INTERNAL_379fc0bb_4_k_cu_fc5bdaa46thrust24THRUST_300001_SM_1000_NS12placeholders2_4E:
	.zero		1
	.type		_ZN34_INTERNAL_379fc0bb_4_k_cu_fc5bdaa44cuda3std3__45__cpo6rbeginE,@object
	.size		_ZN34_INTERNAL_379fc0bb_4_k_cu_fc5bdaa44cuda3std3__45__cpo6rbeginE,(_ZN34_INTERNAL_379fc0bb_4_k_cu_fc5bdaa44cuda3std6ranges3__45__cpo7advanceE - _ZN34_INTERNAL_379fc0bb_4_k_cu_fc5bdaa44cuda3std3__45__cpo6rbeginE)
_ZN34_INTERNAL_379fc0bb_4_k_cu_fc5bdaa44cuda3std3__45__cpo6rbeginE:
	.zero		1
	.type		_ZN34_INTERNAL_379fc0bb_4_k_cu_fc5bdaa44cuda3std6ranges3__45__cpo7advanceE,@object
	.size		_ZN34_INTERNAL_379fc0bb_4_k_cu_fc5bdaa44cuda3std6ranges3__45__cpo7advanceE,(_ZN34_INTERNAL_379fc0bb_4_k_cu_fc5bdaa46thrust24THRUST_300001_SM_1000_NS12placeholders3_10E - _ZN34_INTERNAL_379fc0bb_4_k_cu_fc5bdaa44cuda3std6ranges3__45__cpo7advanceE)
_ZN34_INTERNAL_379fc0bb_4_k_cu_fc5bdaa44cuda3std6ranges3__45__cpo7advanceE:
	.zero		1
	.type		_ZN34_INTERNAL_379fc0bb_4_k_cu_fc5bdaa46thrust24THRUST_300001_SM_1000_NS12placeholders3_10E,@object
	.size		_ZN34_INTERNAL_379fc0bb_4_k_cu_fc5bdaa46thrust24THRUST_300001_SM_1000_NS12placeholders3_10E,(_ZN34_INTERNAL_379fc0bb_4_k_cu_fc5bdaa44cuda3std3__48in_placeE - _ZN34_INTERNAL_379fc0bb_4_k_cu_fc5bdaa46thrust24THRUST_300001_SM_1000_NS12placeholders3_10E)
_ZN34_INTERNAL_379fc0bb_4_k_cu_fc5bdaa46thrust24THRUST_300001_SM_1000_NS12placeholders3_10E:
	.zero		1
	.type		_ZN34_INTERNAL_379fc0bb_4_k_cu_fc5bdaa44cuda3std3__48in_placeE,@object
	.size		_ZN34_INTERNAL_379fc0bb_4_k_cu_fc5bdaa44cuda3std3__48in_placeE,(_ZN34_INTERNAL_379fc0bb_4_k_cu_fc5bdaa44cuda3std6ranges3__45__cpo4sizeE - _ZN34_INTERNAL_379fc0bb_4_k_cu_fc5bdaa44cuda3std3__48in_placeE)
_ZN34_INTERNAL_379fc0bb_4_k_cu_fc5bdaa44cuda3std3__48in_placeE:
	.zero		1
	.type		_ZN34_INTERNAL_379fc0bb_4_k_cu_fc5bdaa44cuda3std6ranges3__45__cpo4sizeE,@object
	.size		_ZN34_INTERNAL_379fc0bb_4_k_cu_fc5bdaa44cuda3std6ranges3__45__cpo4sizeE,(_ZN34_INTERNAL_379fc0bb_4_k_cu_fc5bdaa46thrust24THRUST_300001_SM_1000_NS12placeholders2_2E - _ZN34_INTERNAL_379fc0bb_4_k_cu_fc5bdaa44cuda3std6ranges3__45__cpo4sizeE)
_ZN34_INTERNAL_379fc0bb_4_k_cu_fc5bdaa44cuda3std6ranges3__45__cpo4sizeE:
	.zero		1
	.type		_ZN34_INTERNAL_379fc0bb_4_k_cu_fc5bdaa46thrust24THRUST_300001_SM_1000_NS12placeholders2_2E,@object
	.size		_ZN34_INTERNAL_379fc0bb_4_k_cu_fc5bdaa46thrust24THRUST_300001_SM_1000_NS12placeholders2_2E,(_ZN34_INTERNAL_379fc0bb_4_k_cu_fc5bdaa44cuda3std3__45__cpo6cbeginE - _ZN34_INTERNAL_379fc0bb_4_k_cu_fc5bdaa46thrust24THRUST_300001_SM_1000_NS12placeholders2_2E)
_ZN34_INTERNAL_379fc0bb_4_k_cu_fc5bdaa46thrust24THRUST_300001_SM_1000_NS12placeholders2_2E:
	.zero		1
	.type		_ZN34_INTERNAL_379fc0bb_4_k_cu_fc5bdaa44cuda3std3__45__cpo6cbeginE,@object
	.size		_ZN34_INTERNAL_379fc0bb_4_k_cu_fc5bdaa44cuda3std3__45__cpo6cbeginE,(_ZN34_INTERNAL_379fc0bb_4_k_cu_fc5bdaa44cuda3std6ranges3__45__cpo6cbeginE - _ZN34_INTERNAL_379fc0bb_4_k_cu_fc5bdaa44cuda3std3__45__cpo6cbeginE)
_ZN34_INTERNAL_379fc0bb_4_k_cu_fc5bdaa44cuda3std3__45__cpo6cbeginE:
	.zero		1
	.type		_ZN34_INTERNAL_379fc0bb_4_k_cu_fc5bdaa44cuda3std6ranges3__45__cpo6cbeginE,@object
	.size		_ZN34_INTERNAL_379fc0bb_4_k_cu_fc5bdaa44cuda3std6ranges3__45__cpo6cbeginE,(_ZN34_INTERNAL_379fc0bb_4_k_cu_fc5bdaa46thrust24THRUST_300001_SM_1000_NS12placeholders2_6E - _ZN34_INTERNAL_379fc0bb_4_k_cu_fc5bdaa44cuda3std6ranges3__45__cpo6cbeginE)
_ZN34_INTERNAL_379fc0bb_4_k_cu_fc5bdaa44cuda3std6ranges3__45__cpo6cbeginE:
	.zero		1
	.type		_ZN34_INTERNAL_379fc0bb_4_k_cu_fc5bdaa46thrust24THRUST_300001_SM_1000_NS12placeholders2_6E,@object
	.size		_ZN34_INTERNAL_379fc0bb_4_k_cu_fc5bdaa46thrust24THRUST_300001_SM_1000_NS12placeholders2_6E,(_ZN34_INTERNAL_379fc0bb_4_k_cu_fc5bdaa44cuda3std3__45__cpo7crbeginE - _ZN34_INTERNAL_379fc0bb_4_k_cu_fc5bdaa46thrust24THRUST_300001_SM_1000_NS12placeholders2_6E)
_ZN34_INTERNAL_379fc0bb_4_k_cu_fc5bdaa46thrust24THRUST_300001_SM_1000_NS12placeholders2_6E:
	.zero		1
	.type		_ZN34_INTERNAL_379fc0bb_4_k_cu_fc5bdaa44cuda3std3__45__cpo7crbeginE,@object
	.size		_ZN34_INTERNAL_379fc0bb_4_k_cu_fc5bdaa44cuda3std3__45__cpo7crbeginE,(_ZN34_INTERNAL_379fc0bb_4_k_cu_fc5bdaa44cuda3std6ranges3__45__cpo4nextE - _ZN34_INTERNAL_379fc0bb_4_k_cu_fc5bdaa44cuda3std3__45__cpo7crbeginE)
_ZN34_INTERNAL_379fc0bb_4_k_cu_fc5bdaa44cuda3std3__45__cpo7crbeginE:
	.zero		1
	.type		_ZN34_INTERNAL_379fc0bb_4_k_cu_fc5bdaa44cuda3std6ranges3__45__cpo4nextE,@object
	.size		_ZN34_INTERNAL_379fc0bb_4_k_cu_fc5bdaa44cuda3std6ranges3__45__cpo4nextE,(_ZN34_INTERNAL_379fc0bb_4_k_cu_fc5bdaa44cuda3std6ranges3__45__cpo4swapE - _ZN34_INTERNAL_379fc0bb_4_k_cu_fc5bdaa44cuda3std6ranges3__45__cpo4nextE)
_ZN34_INTERNAL_379fc0bb_4_k_cu_fc5bdaa44cuda3std6ranges3__45__cpo4nextE:
	.zero		1
	.type		_ZN34_INTERNAL_379fc0bb_4_k_cu_fc5bdaa44cuda3std6ranges3__45__cpo4swapE,@object
	.size		_ZN34_INTERNAL_379fc0bb_4_k_cu_fc5bdaa44cuda3std6ranges3__45__cpo4swapE,(_ZN34_INTERNAL_379fc0bb_4_k_cu_fc5bdaa46thrust24THRUST_300001_SM_1000_NS8cuda_cub10par_nosyncE - _ZN34_INTERNAL_379fc0bb_4_k_cu_fc5bdaa44cuda3std6ranges3__45__cpo4swapE)
_ZN34_INTERNAL_379fc0bb_4_k_cu_fc5bdaa44cuda3std6ranges3__45__cpo4swapE:
	.zero		1
	.type		_ZN34_INTERNAL_379fc0bb_4_k_cu_fc5bdaa46thrust24THRUST_300001_SM_1000_NS8cuda_cub10par_nosyncE,@object
	.size		_ZN34_INTERNAL_379fc0bb_4_k_cu_fc5bdaa46thrust24THRUST_300001_SM_1000_NS8cuda_cub10par_nosyncE,(_ZN34_INTERNAL_379fc0bb_4_k_cu_fc5bdaa46thrust24THRUST_300001_SM_1000_NS3seqE - _ZN34_INTERNAL_379fc0bb_4_k_cu_fc5bdaa46thrust24THRUST_300001_SM_1000_NS8cuda_cub10par_nosyncE)
_ZN34_INTERNAL_379fc0bb_4_k_cu_fc5bdaa46thrust24THRUST_300001_SM_1000_NS8cuda_cub10par_nosyncE:
	.zero		1
	.type		_ZN34_INTERNAL_379fc0bb_4_k_cu_fc5bdaa46thrust24THRUST_300001_SM_1000_NS3seqE,@object
	.size		_ZN34_INTERNAL_379fc0bb_4_k_cu_fc5bdaa46thrust24THRUST_300001_SM_1000_NS3seqE,(_ZN34_INTERNAL_379fc0bb_4_k_cu_fc5bdaa44cuda3std3__420unreachable_sentinelE - _ZN34_INTERNAL_379fc0bb_4_k_cu_fc5bdaa46thrust24THRUST_300001_SM_1000_NS3seqE)
_ZN34_INTERNAL_379fc0bb_4_k_cu_fc5bdaa46thrust24THRUST_300001_SM_1000_NS3seqE:
	.zero		1
	.type		_ZN34_INTERNAL_379fc0bb_4_k_cu_fc5bdaa44cuda3std3__420unreachable_sentinelE,@object
	.size		_ZN34_INTERNAL_379fc0bb_4_k_cu_fc5bdaa44cuda3std3__420unreachable_sentinelE,(_ZN34_INTERNAL_379fc0bb_4_k_cu_fc5bdaa44cuda3std6ranges3__45__cpo5ssizeE - _ZN34_INTERNAL_379fc0bb_4_k_cu_fc5bdaa44cuda3std3__420unreachable_sentinelE)
_ZN34_INTERNAL_379fc0bb_4_k_cu_fc5bdaa44cuda3std3__420unreachable_sentinelE:
	.zero		1
	.type		_ZN34_INTERNAL_379fc0bb_4_k_cu_fc5bdaa44cuda3std6ranges3__45__cpo5ssizeE,@object
	.size		_ZN34_INTERNAL_379fc0bb_4_k_cu_fc5bdaa44cuda3std6ranges3__45__cpo5ssizeE,(_ZN34_INTERNAL_379fc0bb_4_k_cu_fc5bdaa46thrust24THRUST_300001_SM_1000_NS12placeholders2_3E - _ZN34_INTERNAL_379fc0bb_4_k_cu_fc5bdaa44cuda3std6ranges3__45__cpo5ssizeE)
_ZN34_INTERNAL_379fc0bb_4_k_cu_fc5bdaa44cuda3std6ranges3__45__cpo5ssizeE:
	.zero		1
	.type		_ZN34_INTERNAL_379fc0bb_4_k_cu_fc5bdaa46thrust24THRUST_300001_SM_1000_NS12placeholders2_3E,@object
	.size		_ZN34_INTERNAL_379fc0bb_4_k_cu_fc5bdaa46thrust24THRUST_300001_SM_1000_NS12placeholders2_3E,(_ZN34_INTERNAL_379fc0bb_4_k_cu_fc5bdaa44cuda3std3__45__cpo4cendE - _ZN34_INTERNAL_379fc0bb_4_k_cu_fc5bdaa46thrust24THRUST_300001_SM_1000_NS12placeholders2_3E)
_ZN34_INTERNAL_379fc0bb_4_k_cu_fc5bdaa46thrust24THRUST_300001_SM_1000_NS12placeholders2_3E:
	.zero		1
	.type		_ZN34_INTERNAL_379fc0bb_4_k_cu_fc5bdaa44cuda3std3__45__cpo4cendE,@object
	.size		_ZN34_INTERNAL_379fc0bb_4_k_cu_fc5bdaa44cuda3std3__45__cpo4cendE,(_ZN34_INTERNAL_379fc0bb_4_k_cu_fc5bdaa44cuda3std6ranges3__45__cpo4cendE - _ZN34_INTERNAL_379fc0bb_4_k_cu_fc5bdaa44cuda3std3__45__cpo4cendE)
_ZN34_INTERNAL_379fc0bb_4_k_cu_fc5bdaa44cuda3std3__45__cpo4cendE:
	.zero		1
	.type		_ZN34_INTERNAL_379fc0bb_4_k_cu_fc5bdaa44cuda3std6ranges3__45__cpo4cendE,@object
	.size		_ZN34_INTERNAL_379fc0bb_4_k_cu_fc5bdaa44cuda3std6ranges3__45__cpo4cendE,(_ZN34_INTERNAL_379fc0bb_4_k_cu_fc5bdaa46thrust24THRUST_300001_SM_1000_NS12placeholders2_7E - _ZN34_INTERNAL_379fc0bb_4_k_cu_fc5bdaa44cuda3std6ranges3__45__cpo4cendE)
_ZN34_INTERNAL_379fc0bb_4_k_cu_fc5bdaa44cuda3std6ranges3__45__cpo4cendE:
	.zero		1
	.type		_ZN34_INTERNAL_379fc0bb_4_k_cu_fc5bdaa46thrust24THRUST_300001_SM_1000_NS12placeholders2_7E,@object
	.size		_ZN34_INTERNAL_379fc0bb_4_k_cu_fc5bdaa46thrust24THRUST_300001_SM_1000_NS12placeholders2_7E,(_ZN34_INTERNAL_379fc0bb_4_k_cu_fc5bdaa44cuda3std3__45__cpo5crendE - _ZN34_INTERNAL_379fc0bb_4_k_cu_fc5bdaa46thrust24THRUST_300001_SM_1000_NS12placeholders2_7E)
_ZN34_INTERNAL_379fc0bb_4_k_cu_fc5bdaa46thrust24THRUST_300001_SM_1000_NS12placeholders2_7E:
	.zero		1
	.type		_ZN34_INTERNAL_379fc0bb_4_k_cu_fc5bdaa44cuda3std3__45__cpo5crendE,@object
	.size		_ZN34_INTERNAL_379fc0bb_4_k_cu_fc5bdaa44cuda3std3__45__cpo5crendE,(_ZN34_INTERNAL_379fc0bb_4_k_cu_fc5bdaa44cuda3std6ranges3__45__cpo4prevE - _ZN34_INTERNAL_379fc0bb_4_k_cu_fc5bdaa44cuda3std3__45__cpo5crendE)
_ZN34_INTERNAL_379fc0bb_4_k_cu_fc5bdaa44cuda3std3__45__cpo5crendE:
	.zero		1
	.type		_ZN34_INTERNAL_379fc0bb_4_k_cu_fc5bdaa44cuda3std6ranges3__45__cpo4prevE,@object
	.size		_ZN34_INTERNAL_379fc0bb_4_k_cu_fc5bdaa44cuda3std6ranges3__45__cpo4prevE,(_ZN34_INTERNAL_379fc0bb_4_k_cu_fc5bdaa44cuda3std6ranges3__45__cpo9iter_moveE - _ZN34_INTERNAL_379fc0bb_4_k_cu_fc5bdaa44cuda3std6ranges3__45__cpo4prevE)
_ZN34_INTERNAL_379fc0bb_4_k_cu_fc5bdaa44cuda3std6ranges3__45__cpo4prevE:
	.zero		1
	.type		_ZN34_INTERNAL_379fc0bb_4_k_cu_fc5bdaa44cuda3std6ranges3__45__cpo9iter_moveE,@object
	.size		_ZN34_INTERNAL_379fc0bb_4_k_cu_fc5bdaa44cuda3std6ranges3__45__cpo9iter_moveE,(_ZN34_INTERNAL_379fc0bb_4_k_cu_fc5bdaa46thrust24THRUST_300001_SM_1000_NS6system6detail10sequential3seqE - _ZN34_INTERNAL_379fc0bb_4_k_cu_fc5bdaa44cuda3std6ranges3__45__cpo9iter_moveE)
_ZN34_INTERNAL_379fc0bb_4_k_cu_fc5bdaa44cuda3std6ranges3__45__cpo9iter_moveE:
	.zero		1
	.type		_ZN34_INTERNAL_379fc0bb_4_k_cu_fc5bdaa46thrust24THRUST_300001_SM_1000_NS6system6detail10sequential3seqE,@object
	.size		_ZN34_INTERNAL_379fc0bb_4_k_cu_fc5bdaa46thrust24THRUST_300001_SM_1000_NS6system6detail10sequential3seqE,(_ZN34_INTERNAL_379fc0bb_4_k_cu_fc5bdaa46thrust24THRUST_300001_SM_1000_NS12placeholders2_9E - _ZN34_INTERNAL_379fc0bb_4_k_cu_fc5bdaa46thrust24THRUST_300001_SM_1000_NS6system6detail10sequential3seqE)
_ZN34_INTERNAL_379fc0bb_4_k_cu_fc5bdaa46thrust24THRUST_300001_SM_1000_NS6system6detail10sequential3seqE:
	.zero		1
	.type		_ZN34_INTERNAL_379fc0bb_4_k_cu_fc5bdaa46thrust24THRUST_300001_SM_1000_NS12placeholders2_9E,@object
	.size		_ZN34_INTERNAL_379fc0bb_4_k_cu_fc5bdaa46thrust24THRUST_300001_SM_1000_NS12placeholders2_9E,(_ZN34_INTERNAL_379fc0bb_4_k_cu_fc5bdaa44cuda3std3__419piecewise_constructE - _ZN34_INTERNAL_379fc0bb_4_k_cu_fc5bdaa46thrust24THRUST_300001_SM_1000_NS12placeholders2_9E)
_ZN34_INTERNAL_379fc0bb_4_k_cu_fc5bdaa46thrust24THRUST_300001_SM_1000_NS12placeholders2_9E:
	.zero		1
	.type		_ZN34_INTERNAL_379fc0bb_4_k_cu_fc5bdaa44cuda3std3__419piecewise_constructE,@object
	.size		_ZN34_INTERNAL_379fc0bb_4_k_cu_fc5bdaa44cuda3std3__419piecewise_constructE,(_ZN34_INTERNAL_379fc0bb_4_k_cu_fc5bdaa44cuda3std6ranges3__45__cpo5cdataE - _ZN34_INTERNAL_379fc0bb_4_k_cu_fc5bdaa44cuda3std3__419piecewise_constructE)
_ZN34_INTERNAL_379fc0bb_4_k_cu_fc5bdaa44cuda3std3__419piecewise_constructE:
	.zero		1
	.type		_ZN34_INTERNAL_379fc0bb_4_k_cu_fc5bdaa44cuda3std6ranges3__45__cpo5cdataE,@object
	.size		_ZN34_INTERNAL_379fc0bb_4_k_cu_fc5bdaa44cuda3std6ranges3__45__cpo5cdataE,(_ZN34_INTERNAL_379fc0bb_4_k_cu_fc5bdaa46thrust24THRUST_300001_SM_1000_NS12placeholders2_1E - _ZN34_INTERNAL_379fc0bb_4_k_cu_fc5bdaa44cuda3std6ranges3__45__cpo5cdataE)
_ZN34_INTERNAL_379fc0bb_4_k_cu_fc5bdaa44cuda3std6ranges3__45__cpo5cdataE:
	.zero		1
	.type		_ZN34_INTERNAL_379fc0bb_4_k_cu_fc5bdaa46thrust24THRUST_300001_SM_1000_NS12placeholders2_1E,@object
	.size		_ZN34_INTERNAL_379fc0bb_4_k_cu_fc5bdaa46thrust24THRUST_300001_SM_1000_NS12placeholders2_1E,(_ZN34_INTERNAL_379fc0bb_4_k_cu_fc5bdaa44cuda3std3__45__cpo3endE - _ZN34_INTERNAL_379fc0bb_4_k_cu_fc5bdaa46thrust24THRUST_300001_SM_1000_NS12placeholders2_1E)
_ZN34_INTERNAL_379fc0bb_4_k_cu_fc5bdaa46thrust24THRUST_300001_SM_1000_NS12placeholders2_1E:
	.zero		1
	.type		_ZN34_INTERNAL_379fc0bb_4_k_cu_fc5bdaa44cuda3std3__45__cpo3endE,@object
	.size		_ZN34_INTERNAL_379fc0bb_4_k_cu_fc5bdaa44cuda3std3__45__cpo3endE,(_ZN34_INTERNAL_379fc0bb_4_k_cu_fc5bdaa44cuda3std6ranges3__45__cpo3endE - _ZN34_INTERNAL_379fc0bb_4_k_cu_fc5bdaa44cuda3std3__45__cpo3endE)
_ZN34_INTERNAL_379fc0bb_4_k_cu_fc5bdaa44cuda3std3__45__cpo3endE:
	.zero		1
	.type		_ZN34_INTERNAL_379fc0bb_4_k_cu_fc5bdaa44cuda3std6ranges3__45__cpo3endE,@object
	.size		_ZN34_INTERNAL_379fc0bb_4_k_cu_fc5bdaa44cuda3std6ranges3__45__cpo3endE,(_ZN34_INTERNAL_379fc0bb_4_k_cu_fc5bdaa46thrust24THRUST_300001_SM_1000_NS12placeholders2_5E - _ZN34_INTERNAL_379fc0bb_4_k_cu_fc5bdaa44cuda3std6ranges3__45__cpo3endE)
_ZN34_INTERNAL_379fc0bb_4_k_cu_fc5bdaa44cuda3std6ranges3__45__cpo3endE:
	.zero		1
	.type		_ZN34_INTERNAL_379fc0bb_4_k_cu_fc5bdaa46thrust24THRUST_300001_SM_1000_NS12placeholders2_5E,@object
	.size		_ZN34_INTERNAL_379fc0bb_4_k_cu_fc5bdaa46thrust24THRUST_300001_SM_1000_NS12placeholders2_5E,(_ZN34_INTERNAL_379fc0bb_4_k_cu_fc5bdaa44cuda3std3__45__cpo4rendE - _ZN34_INTERNAL_379fc0bb_4_k_cu_fc5bdaa46thrust24THRUST_300001_SM_1000_NS12placeholders2_5E)
_ZN34_INTERNAL_379fc0bb_4_k_cu_fc5bdaa46thrust24THRUST_300001_SM_1000_NS12placeholders2_5E:
	.zero		1
	.type		_ZN34_INTERNAL_379fc0bb_4_k_cu_fc5bdaa44cuda3std3__45__cpo4rendE,@object
	.size		_ZN34_INTERNAL_379fc0bb_4_k_cu_fc5bdaa44cuda3std3__45__cpo4rendE,(_ZN34_INTERNAL_379fc0bb_4_k_cu_fc5bdaa44cuda3std6ranges3__45__cpo9iter_swapE - _ZN34_INTERNAL_379fc0bb_4_k_cu_fc5bdaa44cuda3std3__45__cpo4rendE)
_ZN34_INTERNAL_379fc0bb_4_k_cu_fc5bdaa44cuda3std3__45__cpo4rendE:
	.zero		1
	.type		_ZN34_INTERNAL_379fc0bb_4_k_cu_fc5bdaa44cuda3std6ranges3__45__cpo9iter_swapE,@object
	.size		_ZN34_INTERNAL_379fc0bb_4_k_cu_fc5bdaa44cuda3std6ranges3__45__cpo9iter_swapE,(_ZN34_INTERNAL_379fc0bb_4_k_cu_fc5bdaa44cuda3std3__48unexpectE - _ZN34_INTERNAL_379fc0bb_4_k_cu_fc5bdaa44cuda3std6ranges3__45__cpo9iter_swapE)
_ZN34_INTERNAL_379fc0bb_4_k_cu_fc5bdaa44cuda3std6ranges3__45__cpo9iter_swapE:
	.zero		1
	.type		_ZN34_INTERNAL_379fc0bb_4_k_cu_fc5bdaa44cuda3std3__48unexpectE,@object
	.size		_ZN34_INTERNAL_379fc0bb_4_k_cu_fc5bdaa44cuda3std3__48unexpectE,(_ZN34_INTERNAL_379fc0bb_4_k_cu_fc5bdaa46thrust24THRUST_300001_SM_1000_NS8cuda_cub3parE - _ZN34_INTERNAL_379fc0bb_4_k_cu_fc5bdaa44cuda3std3__48unexpectE)
_ZN34_INTERNAL_379fc0bb_4_k_cu_fc5bdaa44cuda3std3__48unexpectE:
	.zero		1
	.type		_ZN34_INTERNAL_379fc0bb_4_k_cu_fc5bdaa46thrust24THRUST_300001_SM_1000_NS8cuda_cub3parE,@object
	.size		_ZN34_INTERNAL_379fc0bb_4_k_cu_fc5bdaa46thrust24THRUST_300001_SM_1000_NS8cuda_cub3parE,(.L_29 - _ZN34_INTERNAL_379fc0bb_4_k_cu_fc5bdaa46thrust24THRUST_300001_SM_1000_NS8cuda_cub3parE)
_ZN34_INTERNAL_379fc0bb_4_k_cu_fc5bdaa46thrust24THRUST_300001_SM_1000_NS8cuda_cub3parE:
	.zero		1
.L_29:


//--------------------- .nv.constant0._ZN3cub18CUB_300001_SM_10006detail8for_each13static_kernelINS2_12policy_hub_t12policy_500_tEmN6thrust24THRUST_300001_SM_1000_NS8cuda_cub20__uninitialized_fill7functorINS7_10device_ptrIiEEiEEEEvT0_T1_ --------------------------
	.section	.nv.constant0._ZN3cub18CUB_300001_SM_10006detail8for_each13static_kernelINS2_12policy_hub_t12policy_500_tEmN6thrust24THRUST_300001_SM_1000_NS8cuda_cub20__uninitialized_fill7functorINS7_10device_ptrIiEEiEEEEvT0_T1_,"a",@progbits
	.sectionflags	@""
	.align	4
.nv.constant0._ZN3cub18CUB_300001_SM_10006detail8for_each13static_kernelINS2_12policy_hub_t12policy_500_tEmN6thrust24THRUST_300001_SM_1000_NS8cuda_cub20__uninitialized_fill7functorINS7_10device_ptrIiEEiEEEEvT0_T1_:
	.zero		920


//--------------------- .nv.constant0._ZN3cub18CUB_300001_SM_10006detail8for_each13static_kernelINS2_12policy_hub_t12policy_500_tEmN6thrust24THRUST_300001_SM_1000_NS8cuda_cub20__uninitialized_fill7functorINS7_10device_ptrIfEEfEEEEvT0_T1_ --------------------------
	.section	.nv.constant0._ZN3cub18CUB_300001_SM_10006detail8for_each13static_kernelINS2_12policy_hub_t12policy_500_tEmN6thrust24THRUST_300001_SM_1000_NS8cuda_cub20__uninitialized_fill7functorINS7_10device_ptrIfEEfEEEEvT0_T1_,"a",@progbits
	.sectionflags	@""
	.align	4
.nv.constant0._ZN3cub18CUB_300001_SM_10006detail8for_each13static_kernelINS2_12policy_hub_t12policy_500_tEmN6thrust24THRUST_300001_SM_1000_NS8cuda_cub20__uninitialized_fill7functorINS7_10device_ptrIfEEfEEEEvT0_T1_:
	.zero		920


//--------------------- .nv.constant0._ZN3cub18CUB_300001_SM_10006detail11EmptyKernelIvEEvv --------------------------
	.section	.nv.constant0._ZN3cub18CUB_300001_SM_10006detail11EmptyKernelIvEEvv,"a",@progbits
	.sectionflags	@""
	.align	4
.nv.constant0._ZN3cub18CUB_300001_SM_10006detail11EmptyKernelIvEEvv:
	.zero		896


//--------------------- .nv.constant0._Z23compute_neighbours_cudaPKiS0_PimfS1_S1_S1_PKfmmmi --------------------------
	.section	.nv.constant0._Z23compute_neighbours_cudaPKiS0_PimfS1_S1_S1_PKfmmmi,"a",@progbits
	.sectionflags	@""
	.align	4
.nv.constant0._Z23compute_neighbours_cudaPKiS0_PimfS1_S1_S1_PKfmmmi:
	.zero		996


//--------------------- SYMBOLS --------------------------

	.type		.nv.reservedSmem.offset0,@object
	.size		.nv.reservedSmem.offset0,0x4
